	.headerflags	@"EF_CUDA_TEXMODE_UNIFIED EF_CUDA_64BIT_ADDRESS EF_CUDA_ACCELERATORS EF_CUDA_SM90 EF_CUDA_VIRTUAL_SM(EF_CUDA_SM90)"
	.elftype	@"ET_EXEC"


//--------------------- .nv.info                  --------------------------
	.section	.nv.info,"",@"SHT_CUDA_INFO"
	.align	4


	//----- nvinfo : EIATTR_REGCOUNT
	.align		4
        /*0000*/ 	.byte	0x04, 0x2f
        /*0002*/ 	.short	(.L_1 - .L_0)
	.align		4
.L_0:
        /*0004*/ 	.word	index@(triton_mm)
        /*0008*/ 	.word	0x00000040


	//----- nvinfo : EIATTR_MIN_STACK_SIZE
	.align		4
.L_1:
        /*000c*/ 	.byte	0x04, 0x12
        /*000e*/ 	.short	(.L_3 - .L_2)
	.align		4
.L_2:
        /*0010*/ 	.word	index@(triton_mm)
        /*0014*/ 	.word	0x00000000


	//----- nvinfo : EIATTR_FRAME_SIZE
	.align		4
.L_3:
        /*0018*/ 	.byte	0x04, 0x11
        /*001a*/ 	.short	(.L_5 - .L_4)
	.align		4
.L_4:
        /*001c*/ 	.word	index@(triton_mm)
        /*0020*/ 	.word	0x00000000


	//----- nvinfo : EIATTR_MIN_STACK_SIZE
	.align		4
.L_5:
        /*0024*/ 	.byte	0x04, 0x12
        /*0026*/ 	.short	(.L_7 - .L_6)
	.align		4
.L_6:
        /*0028*/ 	.word	index@(triton_mm)
        /*002c*/ 	.word	0x00000000
.L_7:


//--------------------- .nv.info.triton_mm        --------------------------
	.section	.nv.info.triton_mm,"",@"SHT_CUDA_INFO"
	.sectionflags	@""
	.align	4


	//----- nvinfo : EIATTR_CUDA_API_VERSION
	.align		4
        /*0000*/ 	.byte	0x04, 0x37
        /*0002*/ 	.short	(.L_9 - .L_8)
.L_8:
        /*0004*/ 	.word	0x0000007c


	//----- nvinfo : EIATTR_KPARAM_INFO
	.align		4
.L_9:
        /*0008*/ 	.byte	0x04, 0x17
        /*000a*/ 	.short	(.L_11 - .L_10)
.L_10:
        /*000c*/ 	.word	0x00000000
        /*0010*/ 	.short	0x0004
        /*0012*/ 	.short	0x001c
        /*0014*/ 	.byte	0x00, 0xf0, 0x11, 0x00


	//----- nvinfo : EIATTR_KPARAM_INFO
	.align		4
.L_11:
        /*0018*/ 	.byte	0x04, 0x17
        /*001a*/ 	.short	(.L_13 - .L_12)
.L_12:
        /*001c*/ 	.word	0x00000000
        /*0020*/ 	.short	0x0003
        /*0022*/ 	.short	0x0018
        /*0024*/ 	.byte	0x00, 0xf0, 0x11, 0x00


	//----- nvinfo : EIATTR_KPARAM_INFO
	.align		4
.L_13:
        /*0028*/ 	.byte	0x04, 0x17
        /*002a*/ 	.short	(.L_15 - .L_14)
.L_14:
        /*002c*/ 	.word	0x00000000
        /*0030*/ 	.short	0x0002
        /*0032*/ 	.short	0x0010
        /*0034*/ 	.byte	0x00, 0xf0, 0x21, 0x00


	//----- nvinfo : EIATTR_KPARAM_INFO
	.align		4
.L_15:
        /*0038*/ 	.byte	0x04, 0x17
        /*003a*/ 	.short	(.L_17 - .L_16)
.L_16:
        /*003c*/ 	.word	0x00000000
        /*0040*/ 	.short	0x0001
        /*0042*/ 	.short	0x0008
        /*0044*/ 	.byte	0x00, 0xf0, 0x21, 0x00


	//----- nvinfo : EIATTR_KPARAM_INFO
	.align		4
.L_17:
        /*0048*/ 	.byte	0x04, 0x17
        /*004a*/ 	.short	(.L_19 - .L_18)
.L_18:
        /*004c*/ 	.word	0x00000000
        /*0050*/ 	.short	0x0000
        /*0052*/ 	.short	0x0000
        /*0054*/ 	.byte	0x00, 0xf0, 0x21, 0x00


	//----- nvinfo : EIATTR_SPARSE_MMA_MASK
	.align		4
.L_19:
        /*0058*/ 	.byte	0x03, 0x50
        /*005a*/ 	.short	0x0000


	//----- nvinfo : EIATTR_MAXREG_COUNT
	.align		4
        /*005c*/ 	.byte	0x03, 0x1b
        /*005e*/ 	.short	0x00ff


	//----- nvinfo : EIATTR_COOP_GROUP_MASK_REGIDS
	.align		4
        /*0060*/ 	.byte	0x04, 0x29
        /*0062*/ 	.short	(.L_21 - .L_20)


	//   ....[0]....
.L_20:
        /*0064*/ 	.word	0xffffffff


	//----- nvinfo : EIATTR_COOP_GROUP_INSTR_OFFSETS
	.align		4
.L_21:
        /*0068*/ 	.byte	0x04, 0x28
        /*006a*/ 	.short	(.L_23 - .L_22)


	//   ....[0]....
.L_22:
        /*006c*/ 	.word	0x00000b60


	//----- nvinfo : EIATTR_EXIT_INSTR_OFFSETS
	.align		4
.L_23:
        /*0070*/ 	.byte	0x04, 0x1c
        /*0072*/ 	.short	(.L_25 - .L_24)


	//   ....[0]....
.L_24:
        /*0074*/ 	.word	0x00000040


	//   ....[1]....
        /*0078*/ 	.word	0x00001dc0


	//   ....[2]....
        /*007c*/ 	.word	0x00001e10


	//----- nvinfo : EIATTR_MAX_THREADS
	.align		4
.L_25:
        /*0080*/ 	.byte	0x04, 0x05
        /*0082*/ 	.short	(.L_27 - .L_26)
.L_26:
        /*0084*/ 	.word	0x00000100
        /*0088*/ 	.word	0x00000001
        /*008c*/ 	.word	0x00000001


	//----- nvinfo : EIATTR_CBANK_PARAM_SIZE
	.align		4
.L_27:
        /*0090*/ 	.byte	0x03, 0x19
        /*0092*/ 	.short	0x0020


	//----- nvinfo : EIATTR_PARAM_CBANK
	.align		4
        /*0094*/ 	.byte	0x04, 0x0a
        /*0096*/ 	.short	(.L_29 - .L_28)
	.align		4
.L_28:
        /*0098*/ 	.word	index@(.nv.constant0.triton_mm)
        /*009c*/ 	.short	0x0210
        /*009e*/ 	.short	0x0020


	//----- nvinfo : EIATTR_SW_WAR
	.align		4
.L_29:
        /*00a0*/ 	.byte	0x04, 0x36
        /*00a2*/ 	.short	(.L_31 - .L_30)
.L_30:
        /*00a4*/ 	.word	0x00000008
.L_31:


//--------------------- .nv.callgraph             --------------------------
	.section	.nv.callgraph,"",@"SHT_CUDA_CALLGRAPH"
	.align	4
	.sectionentsize	8
	.align		4
        /*0000*/ 	.word	0x00000000
	.align		4
        /*0004*/ 	.word	0xffffffff
	.align		4
        /*0008*/ 	.word	0x00000000
	.align		4
        /*000c*/ 	.word	0xfffffffe
	.align		4
        /*0010*/ 	.word	0x00000000
	.align		4
        /*0014*/ 	.word	0xfffffffd
	.align		4
        /*0018*/ 	.word	0x00000000
	.align		4
        /*001c*/ 	.word	0xfffffffc


//--------------------- .text.triton_mm           --------------------------
	.section	.text.triton_mm,"ax",@progbits
	.sectionflags	@"SHF_BARRIERS=1"
	.align	128
        .global         triton_mm
        .type           triton_mm,@function
        .size           triton_mm,(.L_x_2 - triton_mm)
        .other          triton_mm,@"STO_CUDA_ENTRY STV_DEFAULT"
triton_mm:
.text.triton_mm:
[----:B------:R-:W1:Y:S02]  /*0000*/  LDC R1, c[0x0][0x28] ;  /* 0x00000a00ff017b82 */ /* 0x000e640000000800 */
[----:B------:R-:W2:Y:S02]  /*0010*/  LDC R0, c[0x0][0x22c] ;  /* 0x00008b00ff007b82 */ /* 0x000ea40000000800 */
[----:B--2---:R-:W-:-:S05]  /*0020*/  IMAD R2, R0, 0xc00, RZ ;  /* 0x00000c0000027824 */ /* 0x004fca00078e02ff */
[----:B------:R-:W-:-:S13]  /*0030*/  ISETP.NE.AND P0, PT, R2, RZ, PT ;  /* 0x000000ff0200720c */ /* 0x000fda0003f05270 */
[----:B------:R-:W-:Y:S05]  /*0040*/  @!P0 EXIT ;  /* 0x000000000000894d */ /* 0x000fea0003800000 */
[----:B------:R-:W2:Y:S01]  /*0050*/  S2R R13, SR_CTAID.X ;  /* 0x00000000000d7919 */ /* 0x000ea20000002500 */
[----:B------:R-:W-:Y:S01]  /*0060*/  VIADD R2, R0, 0x3f ;  /* 0x0000003f00027836 */ /* 0x000fe20000000000 */
[----:B------:R-:W-:Y:S01]  /*0070*/  IABS R12, R0 ;  /* 0x00000000000c7213 */ /* 0x000fe20000000000 */
[----:B------:R-:W3:Y:S01]  /*0080*/  S2UR UR4, SR_CgaCtaId ;  /* 0x00000000000479c3 */ /* 0x000ee20000008800 */
[----:B------:R-:W-:Y:S01]  /*0090*/  ULDC.64 UR6, c[0x0][0x210] ;  /* 0x0000840000067ab9 */ /* 0x000fe20000000a00 */
[----:B------:R-:W-:Y:S01]  /*00a0*/  ULDC.64 UR20, c[0x0][0x208] ;  /* 0x0000820000147ab9 */ /* 0x000fe20000000a00 */
[----:B------:R-:W-:Y:S01]  /*00b0*/  SHF.R.S32.HI R3, RZ, 0x1f, R2 ;  /* 0x0000001fff037819 */ /* 0x000fe20000011402 */
[----:B------:R-:W-:Y:S01]  /*00c0*/  IMAD.MOV.U32 R58, RZ, RZ, 0x2 ;  /* 0x00000002ff3a7424 */ /* 0x000fe200078e00ff */
[----:B------:R-:W-:Y:S02]  /*00d0*/  CS2R R26, SRZ ;  /* 0x00000000001a7805 */ /* 0x000fe4000001ff00 */
[----:B------:R-:W-:-:S02]  /*00e0*/  CS2R R28, SRZ ;  /* 0x00000000001c7805 */ /* 0x000fc4000001ff00 */
[----:B------:R-:W-:Y:S02]  /*00f0*/  LEA.HI R3, R3, R2, RZ, 0x6 ;  /* 0x0000000203037211 */ /* 0x000fe400078f30ff */
[----:B------:R-:W-:Y:S02]  /*0100*/  CS2R R30, SRZ ;  /* 0x00000000001e7805 */ /* 0x000fe4000001ff00 */
[----:B------:R-:W-:Y:S02]  /*0110*/  CS2R R32, SRZ ;  /* 0x0000000000207805 */ /* 0x000fe4000001ff00 */
[----:B------:R-:W-:Y:S02]  /*0120*/  CS2R R34, SRZ ;  /* 0x0000000000227805 */ /* 0x000fe4000001ff00 */
[----:B------:R-:W-:Y:S02]  /*0130*/  CS2R R36, SRZ ;  /* 0x0000000000247805 */ /* 0x000fe4000001ff00 */
[----:B------:R-:W-:-:S02]  /*0140*/  CS2R R38, SRZ ;  /* 0x0000000000267805 */ /* 0x000fc4000001ff00 */
[----:B------:R-:W-:Y:S02]  /*0150*/  CS2R R40, SRZ ;  /* 0x0000000000287805 */ /* 0x000fe4000001ff00 */
[----:B------:R-:W-:Y:S02]  /*0160*/  CS2R R42, SRZ ;  /* 0x00000000002a7805 */ /* 0x000fe4000001ff00 */
[----:B------:R-:W-:Y:S02]  /*0170*/  CS2R R44, SRZ ;  /* 0x00000000002c7805 */ /* 0x000fe4000001ff00 */
[----:B------:R-:W-:Y:S02]  /*0180*/  CS2R R46, SRZ ;  /* 0x00000000002e7805 */ /* 0x000fe4000001ff00 */
[----:B------:R-:W-:Y:S02]  /*0190*/  CS2R R48, SRZ ;  /* 0x0000000000307805 */ /* 0x000fe4000001ff00 */
[----:B------:R-:W-:-:S02]  /*01a0*/  CS2R R50, SRZ ;  /* 0x0000000000327805 */ /* 0x000fc4000001ff00 */
[----:B------:R-:W-:Y:S02]  /*01b0*/  CS2R R52, SRZ ;  /* 0x0000000000347805 */ /* 0x000fe4000001ff00 */
[----:B------:R-:W-:Y:S01]  /*01c0*/  CS2R R54, SRZ ;  /* 0x0000000000367805 */ /* 0x000fe2000001ff00 */
[C---:B--2---:R-:W-:Y:S01]  /*01d0*/  IMAD.HI R4, R13.reuse, 0x2aaaaaab, RZ ;  /* 0x2aaaaaab0d047827 */ /* 0x044fe200078e02ff */
[----:B------:R-:W-:Y:S02]  /*01e0*/  IABS R10, R13 ;  /* 0x0000000d000a7213 */ /* 0x000fe40000000000 */
[----:B------:R-:W-:Y:S02]  /*01f0*/  ISETP.GE.AND P2, PT, R13, RZ, PT ;  /* 0x000000ff0d00720c */ /* 0x000fe40003f46270 */
[----:B------:R-:W-:-:S04]  /*0200*/  SHF.R.U32.HI R5, RZ, 0x1f, R4 ;  /* 0x0000001fff057819 */ /* 0x000fc80000011604 */
[----:B------:R-:W-:-:S05]  /*0210*/  LEA.HI.SX32 R4, R4, R5, 0x1b ;  /* 0x0000000504047211 */ /* 0x000fca00078fdaff */
[----:B------:R-:W-:-:S05]  /*0220*/  IMAD.SHL.U32 R6, R4, 0x8, RZ ;  /* 0x0000000804067824 */ /* 0x000fca00078e00ff */
[----:B------:R-:W-:-:S04]  /*0230*/  LEA.HI.SX32 R3, R3, -R6, 0x1a ;  /* 0x8000000603037211 */ /* 0x000fc800078fd2ff */
[----:B------:R-:W-:-:S04]  /*0240*/  VIMNMX R7, R3, 0x8, PT ;  /* 0x0000000803077848 */ /* 0x000fc80003fe0100 */
[-C--:B------:R-:W-:Y:S02]  /*0250*/  IABS R15, R7.reuse ;  /* 0x00000007000f7213 */ /* 0x080fe40000000000 */
[----:B------:R-:W-:Y:S02]  /*0260*/  IABS R11, R7 ;  /* 0x00000007000b7213 */ /* 0x000fe40000000000 */
[----:B------:R-:W2:Y:S01]  /*0270*/  I2F.RP R5, R15 ;  /* 0x0000000f00057306 */ /* 0x000ea20000209400 */
[----:B------:R-:W-:Y:S02]  /*0280*/  ISETP.NE.AND P1, PT, R7, RZ, PT ;  /* 0x000000ff0700720c */ /* 0x000fe40003f25270 */
[----:B------:R-:W-:-:S05]  /*0290*/  IMAD.MOV R17, RZ, RZ, -R11 ;  /* 0x000000ffff117224 */ /* 0x000fca00078e0a0b */
[----:B--2---:R-:W2:Y:S02]  /*02a0*/  MUFU.RCP R5, R5 ;  /* 0x0000000500057308 */ /* 0x004ea40000001000 */
[----:B--2---:R-:W-:-:S06]  /*02b0*/  VIADD R2, R5, 0xffffffe ;  /* 0x0ffffffe05027836 */ /* 0x004fcc0000000000 */
[----:B------:R2:W4:Y:S02]  /*02c0*/  F2I.FTZ.U32.TRUNC.NTZ R3, R2 ;  /* 0x0000000200037305 */ /* 0x000524000021f000 */
[----:B--2---:R-:W-:Y:S02]  /*02d0*/  IMAD.MOV.U32 R2, RZ, RZ, RZ ;  /* 0x000000ffff027224 */ /* 0x004fe400078e00ff */
[----:B----4-:R-:W-:-:S04]  /*02e0*/  IMAD.MOV R8, RZ, RZ, -R3 ;  /* 0x000000ffff087224 */ /* 0x010fc800078e0a03 */
[----:B------:R-:W-:Y:S02]  /*02f0*/  IMAD R9, R8, R15, RZ ;  /* 0x0000000f08097224 */ /* 0x000fe400078e02ff */
[----:B------:R-:W-:Y:S02]  /*0300*/  IMAD.MOV.U32 R8, RZ, RZ, R10 ;  /* 0x000000ffff087224 */ /* 0x000fe400078e000a */
[----:B------:R-:W-:Y:S01]  /*0310*/  IMAD.HI.U32 R3, R3, R9, R2 ;  /* 0x0000000903037227 */ /* 0x000fe200078e0002 */
[----:B------:R-:W2:Y:S01]  /*0320*/  I2F.RP R10, R12 ;  /* 0x0000000c000a7306 */ /* 0x000ea20000209400 */
[----:B------:R-:W-:-:S04]  /*0330*/  LOP3.LUT R9, RZ, R7, RZ, 0x33, !PT ;  /* 0x00000007ff097212 */ /* 0x000fc800078e33ff */
[----:B------:R-:W-:-:S04]  /*0340*/  IMAD.HI.U32 R2, R3, R8, RZ ;  /* 0x0000000803027227 */ /* 0x000fc800078e00ff */
[----:B------:R-:W-:Y:S02]  /*0350*/  IMAD R8, R2, R17, R8 ;  /* 0x0000001102087224 */ /* 0x000fe400078e0208 */
[----:B------:R-:W4:Y:S03]  /*0360*/  S2R R2, SR_TID.X ;  /* 0x0000000000027919 */ /* 0x000f260000002100 */
[----:B------:R-:W-:Y:S01]  /*0370*/  ISETP.GT.U32.AND P0, PT, R15, R8, PT ;  /* 0x000000080f00720c */ /* 0x000fe20003f04070 */
[----:B--2---:R-:W2:-:S12]  /*0380*/  MUFU.RCP R10, R10 ;  /* 0x0000000a000a7308 */ /* 0x004e980000001000 */
[----:B------:R-:W-:Y:S02]  /*0390*/  @!P0 IMAD.IADD R8, R8, 0x1, -R15 ;  /* 0x0000000108088824 */ /* 0x000fe400078e0a0f */
[----:B--2---:R-:W-:-:S03]  /*03a0*/  VIADD R5, R10, 0xffffffe ;  /* 0x0ffffffe0a057836 */ /* 0x004fc60000000000 */
[----:B------:R-:W-:-:S03]  /*03b0*/  ISETP.GT.U32.AND P0, PT, R15, R8, PT ;  /* 0x000000080f00720c */ /* 0x000fc60003f04070 */
[----:B------:R-:W2:Y:S01]  /*03c0*/  F2I.FTZ.U32.TRUNC.NTZ R5, R5 ;  /* 0x0000000500057305 */ /* 0x000ea2000021f000 */
[----:B----4-:R-:W-:-:S09]  /*03d0*/  SHF.R.U32.HI R22, RZ, 0x5, R2 ;  /* 0x00000005ff167819 */ /* 0x010fd20000011602 */
[----:B------:R-:W-:-:S04]  /*03e0*/  @!P0 IMAD.IADD R8, R8, 0x1, -R15 ;  /* 0x0000000108088824 */ /* 0x000fc800078e0a0f */
[----:B------:R-:W-:-:S05]  /*03f0*/  @!P2 IMAD.MOV R8, RZ, RZ, -R8 ;  /* 0x000000ffff08a224 */ /* 0x000fca00078e0a08 */
[----:B------:R-:W-:Y:S01]  /*0400*/  SEL R11, R9, R8, !P1 ;  /* 0x00000008090b7207 */ /* 0x000fe20004800000 */
[----:B------:R-:W-:Y:S01]  /*0410*/  IMAD R8, R4, -0xc0, R13 ;  /* 0xffffff4004087824 */ /* 0x000fe200078e020d */
[----:B------:R-:W-:Y:S01]  /*0420*/  SHF.R.U32.HI R4, RZ, 0x2, R2 ;  /* 0x00000002ff047819 */ /* 0x000fe20000011602 */
[----:B--2---:R-:W-:Y:S02]  /*0430*/  IMAD.MOV R13, RZ, RZ, -R5 ;  /* 0x000000ffff0d7224 */ /* 0x004fe400078e0a05 */
[----:B------:R-:W-:Y:S01]  /*0440*/  IMAD.IADD R14, R6, 0x1, R11 ;  /* 0x00000001060e7824 */ /* 0x000fe200078e020b */
[----:B------:R-:W-:Y:S01]  /*0450*/  SGXT.U32 R11, R4, 0x6 ;  /* 0x00000006040b781a */ /* 0x000fe20000000000 */
[----:B------:R-:W-:Y:S01]  /*0460*/  IMAD R13, R13, R12, RZ ;  /* 0x0000000c0d0d7224 */ /* 0x000fe200078e02ff */
[----:B------:R-:W-:Y:S01]  /*0470*/  IABS R6, R8 ;  /* 0x0000000800067213 */ /* 0x000fe20000000000 */
[----:B------:R-:W-:Y:S01]  /*0480*/  IMAD.SHL.U32 R14, R14, 0x40, RZ ;  /* 0x000000400e0e7824 */ /* 0x000fe200078e00ff */
[----:B------:R-:W-:Y:S01]  /*0490*/  LOP3.LUT R7, R8, R7, RZ, 0x3c, !PT ;  /* 0x0000000708077212 */ /* 0x000fe200078e3cff */
[----:B------:R-:W-:-:S02]  /*04a0*/  IMAD.MOV.U32 R4, RZ, RZ, RZ ;  /* 0x000000ffff047224 */ /* 0x000fc400078e00ff */
[----:B------:R-:W-:Y:S01]  /*04b0*/  IMAD.HI.U32 R3, R3, R6, RZ ;  /* 0x0000000603037227 */ /* 0x000fe200078e00ff */
[----:B------:R-:W-:-:S03]  /*04c0*/  LOP3.LUT R16, R14, R11, RZ, 0xfc, !PT ;  /* 0x0000000b0e107212 */ /* 0x000fc600078efcff */
[----:B------:R-:W-:Y:S01]  /*04d0*/  IMAD.HI.U32 R5, R5, R13, R4 ;  /* 0x0000000d05057227 */ /* 0x000fe200078e0004 */
[----:B------:R-:W-:-:S03]  /*04e0*/  IABS R10, R16 ;  /* 0x00000010000a7213 */ /* 0x000fc60000000000 */
[----:B------:R-:W-:Y:S01]  /*04f0*/  IMAD R4, R3, R17, R6 ;  /* 0x0000001103047224 */ /* 0x000fe200078e0206 */
[----:B------:R-:W-:Y:S01]  /*0500*/  LOP3.LUT R6, R11, 0x40, RZ, 0xfc, !PT ;  /* 0x000000400b067812 */ /* 0x000fe200078efcff */
[----:B------:R-:W-:-:S03]  /*0510*/  IMAD.HI.U32 R5, R5, R10, RZ ;  /* 0x0000000a05057227 */ /* 0x000fc600078e00ff */
[----:B------:R-:W-:Y:S01]  /*0520*/  ISETP.GT.U32.AND P0, PT, R15, R4, PT ;  /* 0x000000040f00720c */ /* 0x000fe20003f04070 */
[----:B------:R-:W-:-:S04]  /*0530*/  IMAD.MOV R5, RZ, RZ, -R5 ;  /* 0x000000ffff057224 */ /* 0x000fc800078e0a05 */
[----:B------:R-:W-:-:S05]  /*0540*/  IMAD R5, R12, R5, R10 ;  /* 0x000000050c057224 */ /* 0x000fca00078e020a */
[----:B------:R-:W-:-:S03]  /*0550*/  ISETP.GT.U32.AND P2, PT, R12, R5, PT ;  /* 0x000000050c00720c */ /* 0x000fc60003f44070 */
[----:B------:R-:W-:Y:S02]  /*0560*/  @!P0 IMAD.IADD R4, R4, 0x1, -R15 ;  /* 0x0000000104048824 */ /* 0x000fe400078e0a0f */
[----:B------:R-:W-:-:S03]  /*0570*/  @!P0 VIADD R3, R3, 0x1 ;  /* 0x0000000103038836 */ /* 0x000fc60000000000 */
[----:B------:R-:W-:Y:S02]  /*0580*/  ISETP.GE.U32.AND P3, PT, R4, R15, PT ;  /* 0x0000000f0400720c */ /* 0x000fe40003f66070 */
[----:B------:R-:W2:Y:S03]  /*0590*/  LDC R15, c[0x0][0x228] ;  /* 0x00008a00ff0f7b82 */ /* 0x000ea60000000800 */
[----:B------:R-:W-:Y:S01]  /*05a0*/  @!P2 IMAD.IADD R5, R5, 0x1, -R12 ;  /* 0x000000010505a824 */ /* 0x000fe200078e0a0c */
[----:B------:R-:W-:-:S04]  /*05b0*/  ISETP.GE.AND P2, PT, R7, RZ, PT ;  /* 0x000000ff0700720c */ /* 0x000fc80003f46270 */
[----:B------:R-:W-:-:S03]  /*05c0*/  ISETP.GT.U32.AND P0, PT, R12, R5, PT ;  /* 0x000000050c00720c */ /* 0x000fc60003f04070 */
[----:B------:R-:W-:Y:S01]  /*05d0*/  @P3 VIADD R3, R3, 0x1 ;  /* 0x0000000103033836 */ /* 0x000fe20000000000 */
[----:B------:R-:W-:-:S05]  /*05e0*/  ISETP.GE.AND P3, PT, R16, RZ, PT ;  /* 0x000000ff1000720c */ /* 0x000fca0003f66270 */
[----:B------:R-:W-:Y:S01]  /*05f0*/  @!P2 IMAD.MOV R3, RZ, RZ, -R3 ;  /* 0x000000ffff03a224 */ /* 0x000fe200078e0a03 */
[----:B------:R-:W-:-:S03]  /*0600*/  ISETP.NE.AND P2, PT, R0, RZ, PT ;  /* 0x000000ff0000720c */ /* 0x000fc60003f45270 */
[----:B------:R-:W-:Y:S01]  /*0610*/  @!P0 IMAD.IADD R5, R5, 0x1, -R12 ;  /* 0x0000000105058824 */ /* 0x000fe200078e0a0c */
[----:B------:R-:W-:Y:S01]  /*0620*/  SEL R4, R9, R3, !P1 ;  /* 0x0000000309047207 */ /* 0x000fe20004800000 */
[----:B------:R-:W-:Y:S01]  /*0630*/  IMAD.SHL.U32 R3, R2, 0x8, RZ ;  /* 0x0000000802037824 */ /* 0x000fe200078e00ff */
[----:B------:R-:W4:Y:S01]  /*0640*/  LDC.64 R8, c[0x0][0x210] ;  /* 0x00008400ff087b82 */ /* 0x000f220000000a00 */
[----:B------:R-:W-:Y:S02]  /*0650*/  IMAD.MOV.U32 R7, RZ, RZ, R5 ;  /* 0x000000ffff077224 */ /* 0x000fe400078e0005 */
[----:B------:R-:W-:Y:S01]  /*0660*/  IMAD.SHL.U32 R4, R4, 0x80, RZ ;  /* 0x0000008004047824 */ /* 0x000fe200078e00ff */
[----:B------:R-:W-:Y:S01]  /*0670*/  LOP3.LUT R16, R3, 0x18, RZ, 0xc0, !PT ;  /* 0x0000001803107812 */ /* 0x000fe200078ec0ff */
[----:B------:R-:W-:Y:S01]  /*0680*/  @!P3 IMAD.MOV R7, RZ, RZ, -R7 ;  /* 0x000000ffff07b224 */ /* 0x000fe200078e0a07 */
[----:B------:R-:W-:Y:S01]  /*0690*/  LOP3.LUT R10, R3, 0x18, R2, 0x48, !PT ;  /* 0x00000018030a7812 */ /* 0x000fe200078e4802 */
[----:B--2---:R-:W-:Y:S01]  /*06a0*/  IMAD R15, R15, 0xc00, RZ ;  /* 0x00000c000f0f7824 */ /* 0x004fe200078e02ff */
[----:B------:R-:W-:-:S02]  /*06b0*/  @!P2 LOP3.LUT R7, RZ, R0, RZ, 0x33, !PT ;  /* 0x00000000ff07a212 */ /* 0x000fc400078e33ff */
[----:B------:R-:W-:Y:S01]  /*06c0*/  LOP3.LUT R23, R4, R11, RZ, 0xfc, !PT ;  /* 0x0000000b04177212 */ /* 0x000fe200078efcff */
[----:B------:R-:W-:Y:S01]  /*06d0*/  IMAD R5, R11, 0x20, R10 ;  /* 0x000000200b057824 */ /* 0x000fe200078e020a */
[----:B------:R-:W-:Y:S01]  /*06e0*/  LOP3.LUT R25, R4, 0x40, R11, 0xfe, !PT ;  /* 0x0000004004197812 */ /* 0x000fe200078efe0b */
[----:B------:R-:W-:Y:S01]  /*06f0*/  IMAD R21, R7, 0xc00, R16 ;  /* 0x00000c0007157824 */ /* 0x000fe200078e0210 */
[----:B------:R-:W-:Y:S01]  /*0700*/  SHF.R.U32.HI R7, RZ, 0x4, R2 ;  /* 0x00000004ff077819 */ /* 0x000fe20000011602 */
[----:B------:R-:W-:Y:S02]  /*0710*/  IMAD R6, R6, 0x20, R10 ;  /* 0x0000002006067824 */ /* 0x000fe400078e020a */
[----:B------:R-:W2:Y:S01]  /*0720*/  LDC.64 R10, c[0x0][0x218] ;  /* 0x00008600ff0a7b82 */ /* 0x000ea20000000a00 */
[----:B------:R-:W-:Y:S01]  /*0730*/  IMAD.WIDE R12, R21, 0x2, RZ ;  /* 0x00000002150c7825 */ /* 0x000fe200078e02ff */
[----:B------:R-:W-:-:S03]  /*0740*/  SGXT.U32 R7, R7, 0x4 ;  /* 0x000000040707781a */ /* 0x000fc60000000000 */
[----:B------:R-:W-:Y:S01]  /*0750*/  IMAD.HI R17, R23, 0x2aaaaaab, RZ ;  /* 0x2aaaaaab17117827 */ /* 0x000fe200078e02ff */
[----:B------:R-:W-:-:S03]  /*0760*/  LOP3.LUT R7, R14, R7, RZ, 0xfc, !PT ;  /* 0x000000070e077212 */ /* 0x000fc600078efcff */
[----:B------:R-:W-:Y:S01]  /*0770*/  IMAD.HI R19, R25, 0x2aaaaaab, RZ ;  /* 0x2aaaaaab19137827 */ /* 0x000fe200078e02ff */
[----:B------:R-:W-:-:S03]  /*0780*/  SHF.R.U32.HI R18, RZ, 0x1f, R17 ;  /* 0x0000001fff127819 */ /* 0x000fc60000011611 */
[----:B------:R-:W-:Y:S01]  /*0790*/  IMAD.WIDE R12, R15, 0x2, R12 ;  /* 0x000000020f0c7825 */ /* 0x000fe200078e020c */
[----:B------:R-:W-:Y:S02]  /*07a0*/  SHF.R.U32.HI R20, RZ, 0x1f, R19 ;  /* 0x0000001fff147819 */ /* 0x000fe40000011613 */
[----:B------:R-:W-:Y:S01]  /*07b0*/  LEA.HI R18, R17, R18, RZ, 0x17 ;  /* 0x0000001211127211 */ /* 0x000fe200078fb8ff */
[----:B----4-:R-:W-:Y:S01]  /*07c0*/  IMAD.WIDE R8, R15, 0x2, R8 ;  /* 0x000000020f087825 */ /* 0x010fe200078e0208 */
[----:B------:R-:W-:Y:S02]  /*07d0*/  LEA.HI R20, R19, R20, RZ, 0x17 ;  /* 0x0000001413147211 */ /* 0x000fe400078fb8ff */
[----:B------:R-:W-:Y:S01]  /*07e0*/  IADD3 R57, P0, R12, UR6, RZ ;  /* 0x000000060c397c10 */ /* 0x000fe2000ff1e0ff */
[----:B------:R-:W-:Y:S01]  /*07f0*/  UMOV UR6, 0x400 ;  /* 0x0000040000067882 */ /* 0x000fe20000000000 */
[----:B------:R-:W-:Y:S01]  /*0800*/  IMAD R17, R18, -0xc00, R23 ;  /* 0xfffff40012117824 */ /* 0x000fe200078e0217 */
[----:B---3--:R-:W-:Y:S01]  /*0810*/  UPRMT UR6, UR4, 0x654, UR6 ;  /* 0x0000065404067896 */ /* 0x008fe20008000006 */
[----:B------:R-:W-:Y:S01]  /*0820*/  IADD3 R57, P1, R57, 0xc0, RZ ;  /* 0x000000c039397810 */ /* 0x000fe20007f3e0ff */
[----:B------:R-:W-:Y:S01]  /*0830*/  IMAD R19, R20, -0xc00, R25 ;  /* 0xfffff40014137824 */ /* 0x000fe200078e0219 */
[----:B------:R-:W-:Y:S01]  /*0840*/  CS2R R24, SRZ ;  /* 0x0000000000187805 */ /* 0x000fe2000001ff00 */
[--C-:B------:R-:W-:Y:S01]  /*0850*/  IMAD R15, R17, 0xc00, R16.reuse ;  /* 0x00000c00110f7824 */ /* 0x100fe200078e0210 */
[----:B------:R-:W-:Y:S01]  /*0860*/  IADD3.X R61, RZ, UR7, R13, P1, P0 ;  /* 0x00000007ff3d7c10 */ /* 0x000fe20008fe040d */
[----:B------:R-:W-:Y:S01]  /*0870*/  IMAD R19, R19, 0xc00, R16 ;  /* 0x00000c0013137824 */ /* 0x000fe200078e0210 */
[----:B------:R-:W-:Y:S01]  /*0880*/  LEA R17, R6, UR6, 0x1 ;  /* 0x0000000606117c11 */ /* 0x000fe2000f8e08ff */
[----:B------:R-:W-:Y:S01]  /*0890*/  IMAD.WIDE R12, R21, 0x2, R8 ;  /* 0x00000002150c7825 */ /* 0x000fe200078e0208 */
[----:B------:R-:W-:Y:S01]  /*08a0*/  LEA R9, R5, UR6, 0x1 ;  /* 0x0000000605097c11 */ /* 0x000fe2000f8e08ff */
[----:B------:R-:W-:Y:S01]  /*08b0*/  UIADD3 UR22, UR6, 0x4000, URZ ;  /* 0x0000400006167890 */ /* 0x000fe2000fffe03f */
[----:B------:R-:W-:Y:S01]  /*08c0*/  SHF.R.U32.HI R21, RZ, 0x4, R2 ;  /* 0x00000004ff157819 */ /* 0x000fe20000011602 */
[--C-:B--2---:R-:W-:Y:S01]  /*08d0*/  IMAD.WIDE R14, R15, 0x2, R10.reuse ;  /* 0x000000020f0e7825 */ /* 0x104fe200078e020a */
[----:B------:R-:W-:Y:S01]  /*08e0*/  LOP3.LUT R20, R22, 0x7fffffc, RZ, 0xc0, !PT ;  /* 0x07fffffc16147812 */ /* 0x000fe200078ec0ff */
[----:B------:R-:W-:Y:S01]  /*08f0*/  @!PT LDS RZ, [RZ] ;  /* 0x00000000fffff984 */ /* 0x000fe20000000800 */
[----:B------:R-:W-:Y:S01]  /*0900*/  @!PT LDS RZ, [RZ] ;  /* 0x00000000fffff984 */ /* 0x000fe20000000800 */
[----:B------:R-:W-:Y:S01]  /*0910*/  @!PT LDS RZ, [RZ] ;  /* 0x00000000fffff984 */ /* 0x000fe20000000800 */
[----:B------:R-:W-:Y:S01]  /*0920*/  LDGSTS.E.BYPASS.128 [R9], desc[UR20][R12.64] ;  /* 0x000000000c097fae */ /* 0x000fe2000b901c54 */
[----:B------:R-:W-:Y:S01]  /*0930*/  SGXT.U32 R21, R21, 0x1 ;  /* 0x000000011515781a */ /* 0x000fe20000000000 */
[----:B------:R-:W-:Y:S01]  /*0940*/  IMAD.WIDE R10, R19, 0x2, R10 ;  /* 0x00000002130a7825 */ /* 0x000fe200078e020a */
[----:B------:R-:W-:Y:S01]  /*0950*/  IADD3 R23, P1, R14, 0xc0, RZ ;  /* 0x000000c00e177810 */ /* 0x000fe20007f3e0ff */
[----:B------:R-:W0:Y:S01]  /*0960*/  LDGDEPBAR ;  /* 0x00000000000079af */ /* 0x000e220000000000 */
[----:B------:R-:W-:Y:S01]  /*0970*/  UMOV UR4, 0xffffffff ;  /* 0xffffffff00047882 */ /* 0x000fe20000000000 */
[----:B------:R-:W-:Y:S01]  /*0980*/  IMAD.MOV.U32 R8, RZ, RZ, -0x20 ;  /* 0xffffffe0ff087424 */ /* 0x000fe200078e00ff */
[----:B------:R-:W-:Y:S01]  /*0990*/  IADD3 R56, P0, R10, 0xc0, RZ ;  /* 0x000000c00a387810 */ /* 0x000fe20007f1e0ff */
[----:B------:R-:W-:Y:S01]  /*09a0*/  LDGSTS.E.BYPASS.128 [R9+0x4000], desc[UR20][R14.64] ;  /* 0x040000000e097fae */ /* 0x000fe2000b901c54 */
[----:B------:R-:W-:-:S03]  /*09b0*/  IMAD.X R60, RZ, RZ, R15, P1 ;  /* 0x000000ffff3c7224 */ /* 0x000fc600008e060f */
[----:B------:R-:W-:Y:S01]  /*09c0*/  LDGSTS.E.BYPASS.128 [R17+0x4000], desc[UR20][R10.64] ;  /* 0x040000000a117fae */ /* 0x000fe2000b901c54 */
[----:B------:R-:W-:-:S03]  /*09d0*/  IMAD.X R59, RZ, RZ, R11, P0 ;  /* 0x000000ffff3b7224 */ /* 0x000fc600000e060b */
[----:B------:R-:W0:Y:S01]  /*09e0*/  LDGDEPBAR ;  /* 0x00000000000079af */ /* 0x000e220000000000 */
[----:B------:R-:W-:Y:S06]  /*09f0*/  BAR.SYNC.DEFER_BLOCKING 0x0 ;  /* 0x0000000000007b1d */ /* 0x000fec0000010000 */
[----:B------:R-:W-:Y:S01]  /*0a00*/  @!PT LDS RZ, [RZ] ;  /* 0x00000000fffff984 */ /* 0x000fe20000000800 */
[----:B------:R-:W-:Y:S01]  /*0a10*/  @!PT LDS RZ, [RZ] ;  /* 0x00000000fffff984 */ /* 0x000fe20000000800 */
[----:B------:R-:W-:Y:S01]  /*0a20*/  @!PT LDS RZ, [RZ] ;  /* 0x00000000fffff984 */ /* 0x000fe20000000800 */
[----:B------:R-:W-:Y:S04]  /*0a30*/  LDGSTS.E.BYPASS.128 [R9+0x1000], desc[UR20][R12.64+0x40] ;  /* 0x010000400c097fae */ /* 0x000fe8000b901c54 */
[----:B------:R-:W0:Y:S04]  /*0a40*/  LDGDEPBAR ;  /* 0x00000000000079af */ /* 0x000e280000000000 */
[----:B------:R-:W-:Y:S04]  /*0a50*/  LDGSTS.E.BYPASS.128 [R9+0x6000], desc[UR20][R14.64+0x40] ;  /* 0x060000400e097fae */ /* 0x000fe8000b901c54 */
[----:B------:R-:W-:Y:S04]  /*0a60*/  LDGSTS.E.BYPASS.128 [R17+0x6000], desc[UR20][R10.64+0x40] ;  /* 0x060000400a117fae */ /* 0x000fe8000b901c54 */
        /* <DEDUP_REMOVED lines=8> */
[----:B------:R2:W-:Y:S04]  /*0af0*/  LDGSTS.E.BYPASS.128 [R17+0x8000], desc[UR20][R10.64+0x80] ;  /* 0x080000800a117fae */ /* 0x0005e8000b901c54 */
[----:B------:R-:W0:Y:S01]  /*0b00*/  LDGDEPBAR ;  /* 0x00000000000079af */ /* 0x000e220000000000 */
[----:B--2---:R-:W-:-:S05]  /*0b10*/  IMAD.SHL.U32 R10, R2, 0x2, RZ ;  /* 0x00000002020a7824 */ /* 0x004fca00078e00ff */
[----:B------:R-:W-:-:S04]  /*0b20*/  LOP3.LUT R12, R10, 0x100, RZ, 0xc0, !PT ;  /* 0x000001000a0c7812 */ /* 0x000fc800078ec0ff */
[C---:B------:R-:W-:Y:S02]  /*0b30*/  LOP3.LUT R10, R12.reuse, 0x2000000, RZ, 0xfc, !PT ;  /* 0x020000000c0a7812 */ /* 0x040fe400078efcff */
[----:B------:R-:W-:-:S07]  /*0b40*/  LOP3.LUT R12, R12, 0x2000002, RZ, 0xfc, !PT ;  /* 0x020000020c0c7812 */ /* 0x000fce00078efcff */
.L_x_0:
[----:B------:R-:W-:Y:S01]  /*0b50*/  UIADD3 UR4, UR4, 0x1, URZ ;  /* 0x0000000104047890 */ /* 0x000fe2000fffe03f */
[----:B------:R-:W2:Y:S01]  /*0b60*/  SHFL.IDX PT, R11, R20, RZ, 0x1f ;  /* 0x00001fff140b7589 */ /* 0x000ea200000e0000 */
[----:B------:R-:W-:Y:S01]  /*0b70*/  IMAD.MOV.U32 R13, RZ, RZ, R10 ;  /* 0x000000ffff0d7224 */ /* 0x000fe200078e000a */
[----:B------:R-:W-:Y:S01]  /*0b80*/  UMOV UR5, URZ ;  /* 0x0000003f00057c82 */ /* 0x000fe20008000000 */
[----:B------:R-:W-:Y:S01]  /*0b90*/  UISETP.GE.AND UP0, UPT, UR4, 0x4, UPT ;  /* 0x000000040400788c */ /* 0x000fe2000bf06270 */
[----:B------:R-:W-:-:S04]  /*0ba0*/  DEPBAR.LE SB0, 0x4 ;  /* 0x000081000000791a */ /* 0x000fc80000000000 */
[----:B------:R-:W-:Y:S01]  /*0bb0*/  USEL UR16, UR4, URZ, !UP0 ;  /* 0x0000003f04107287 */ /* 0x000fe2000c000000 */
[----:B------:R-:W-:Y:S01]  /*0bc0*/  BAR.SYNC.DEFER_BLOCKING 0x0 ;  /* 0x0000000000007b1d */ /* 0x000fe20000010000 */
[----:B------:R-:W-:Y:S02]  /*0bd0*/  VIADD R58, R58, 0x1 ;  /* 0x000000013a3a7836 */ /* 0x000fe40000000000 */
[----:B------:R-:W-:Y:S01]  /*0be0*/  ULEA UR4, UR16, UR22, 0xd ;  /* 0x0000001610047291 */ /* 0x000fe2000f8e683f */
[----:B------:R-:W-:Y:S02]  /*0bf0*/  IMAD.MOV.U32 R16, RZ, RZ, R23 ;  /* 0x000000ffff107224 */ /* 0x000fe400078e0017 */
[----:B------:R-:W-:Y:S01]  /*0c00*/  ISETP.GE.AND P1, PT, R58, 0x4, PT ;  /* 0x000000043a00780c */ /* 0x000fe20003f26270 */
[----:B------:R-:W-:-:S03]  /*0c10*/  USHF.R.U32.HI UR4, URZ, 0x4, UR4 ;  /* 0x000000043f047899 */ /* 0x000fc60008011604 */
[----:B------:R-:W-:Y:S01]  /*0c20*/  SEL R58, R58, RZ, !P1 ;  /* 0x000000ff3a3a7207 */ /* 0x000fe20004800000 */
[----:B------:R-:W-:-:S03]  /*0c30*/  ULOP3.LUT UR4, UR4, 0x3fff, URZ, 0xc0, !UPT ;  /* 0x00003fff04047892 */ /* 0x000fc6000f8ec03f */
[C---:B------:R-:W-:Y:S01]  /*0c40*/  LEA R18, R58.reuse, UR22, 0xd ;  /* 0x000000163a127c11 */ /* 0x040fe2000f8e68ff */
[----:B------:R-:W-:Y:S01]  /*0c50*/  IMAD R17, R58, 0x1000, R9 ;  /* 0x000010003a117824 */ /* 0x000fe200078e0209 */
[----:B--2---:R-:W-:Y:S01]  /*0c60*/  R2UR UR8, R11 ;  /* 0x000000000b0872ca */ /* 0x004fe200000e0000 */
[----:B------:R-:W-:Y:S01]  /*0c70*/  IMAD.MOV.U32 R11, RZ, RZ, -0x7fffffe0 ;  /* 0x80000020ff0b7424 */ /* 0x000fe200078e00ff */
[----:B------:R-:W-:Y:S01]  /*0c80*/  UMOV UR7, UR4 ;  /* 0x0000000400077c82 */ /* 0x000fe20008000000 */
[--C-:B------:R-:W-:Y:S01]  /*0c90*/  IMAD R19, R5, 0x2, R18.reuse ;  /* 0x0000000205137824 */ /* 0x100fe200078e0212 */
[----:B------:R-:W-:Y:S01]  /*0ca0*/  IADD3 R14, P0, R13, UR7, RZ ;  /* 0x000000070d0e7c10 */ /* 0x000fe2000ff1e0ff */
[----:B------:R-:W-:Y:S01]  /*0cb0*/  IMAD.MOV.U32 R13, RZ, RZ, R11 ;  /* 0x000000ffff0d7224 */ /* 0x000fe200078e000b */
[----:B------:R-:W-:Y:S01]  /*0cc0*/  UMOV UR7, UR5 ;  /* 0x0000000500077c82 */ /* 0x000fe20008000000 */
[----:B------:R-:W-:Y:S01]  /*0cd0*/  IMAD R23, R6, 0x2, R18 ;  /* 0x0000000206177824 */ /* 0x000fe200078e0212 */
[----:B------:R-:W-:Y:S01]  /*0ce0*/  R2UR UR10, R14 ;  /* 0x000000000e0a72ca */ /* 0x000fe200000e0000 */
[----:B------:R-:W-:Y:S01]  /*0cf0*/  WARPGROUP.ARRIVE ;  /* 0x00000000000079c5 */ /* 0x000fe20000000000 */
[----:B------:R-:W-:Y:S01]  /*0d00*/  IADD3.X R15, R13, UR7, RZ, P0, !PT ;  /* 0x000000070d0f7c10 */ /* 0x000fe200087fe4ff */
[----:B------:R-:W-:Y:S01]  /*0d10*/  ULEA UR7, UR16, UR6, 0xc ;  /* 0x0000000610077291 */ /* 0x000fe2000f8e603f */
[----:B------:R-:W-:Y:S01]  /*0d20*/  IMAD.MOV.U32 R13, RZ, RZ, -0x7fffffe0 ;  /* 0x80000020ff0d7424 */ /* 0x000fe200078e00ff */
[----:B------:R-:W-:Y:S01]  /*0d30*/  USHF.L.U32 UR8, UR8, 0x6, URZ ;  /* 0x0000000608087899 */ /* 0x000fe2000800063f */
[----:B------:R-:W-:Y:S01]  /*0d40*/  R2UR UR11, R15 ;  /* 0x000000000f0b72ca */ /* 0x000fe200000e0000 */
[----:B------:R-:W-:Y:S01]  /*0d50*/  USHF.R.U32.HI UR9, URZ, 0x4, UR7 ;  /* 0x000000043f097899 */ /* 0x000fe20008011607 */
[----:B------:R-:W-:Y:S01]  /*0d60*/  IMAD.MOV.U32 R14, RZ, RZ, R12 ;  /* 0x000000ffff0e7224 */ /* 0x000fe200078e000c */
[----:B------:R-:W-:Y:S01]  /*0d70*/  ULOP3.LUT UR7, UR8, 0xc0, URZ, 0xc0, !UPT ;  /* 0x000000c008077892 */ /* 0x000fe2000f8ec03f */
[----:B------:R-:W-:Y:S01]  /*0d80*/  IMAD.MOV.U32 R15, RZ, RZ, R13 ;  /* 0x000000ffff0f7224 */ /* 0x000fe200078e000d */
[----:B------:R-:W-:Y:S01]  /*0d90*/  ULOP3.LUT UR9, UR9, 0x3fff, URZ, 0xc0, !UPT ;  /* 0x00003fff09097892 */ /* 0x000fe2000f8ec03f */
[----:B------:R-:W-:Y:S01]  /*0da0*/  IMAD.MOV.U32 R18, RZ, RZ, R56 ;  /* 0x000000ffff127224 */ /* 0x000fe200078e0038 */
[----:B------:R-:W-:Y:S01]  /*0db0*/  UIADD3 UR16, UR16, 0x1, URZ ;  /* 0x0000000110107890 */ /* 0x000fe2000fffe03f */
[----:B------:R-:W-:Y:S01]  /*0dc0*/  VIADD R58, R58, 0x1 ;  /* 0x000000013a3a7836 */ /* 0x000fe20000000000 */
[----:B------:R-:W-:-:S04]  /*0dd0*/  UIADD3 UR12, UP0, UR7, UR9, URZ ;  /* 0x00000009070c7290 */ /* 0x000fc8000ff1e03f */
[----:B------:R-:W-:Y:S01]  /*0de0*/  UIADD3.X UR13, URZ, URZ, URZ, UP0, !UPT ;  /* 0x0000003f3f0d7290 */ /* 0x000fe200087fe43f */
[C---:B------:R-:W-:Y:S01]  /*0df0*/  ISETP.GE.AND P1, PT, R58.reuse, 0x4, PT ;  /* 0x000000043a00780c */ /* 0x040fe20003f26270 */
[----:B------:R-:W-:Y:S02]  /*0e00*/  ULOP3.LUT UR8, UR12, 0x1000000, URZ, 0xfc, !UPT ;  /* 0x010000000c087892 */ /* 0x000fe4000f8efc3f */
[----:B------:R-:W-:Y:S01]  /*0e10*/  ULOP3.LUT UR9, UR13, 0x80000020, URZ, 0xfc, !UPT ;  /* 0x800000200d097892 */ /* 0x000fe2000f8efc3f */
[----:B------:R-:W-:Y:S01]  /*0e20*/  SEL R58, R58, RZ, !P1 ;  /* 0x000000ff3a3a7207 */ /* 0x000fe20004800000 */
[----:B------:R-:W-:-:S03]  /*0e30*/  UISETP.GE.AND UP0, UPT, UR16, 0x4, UPT ;  /* 0x000000041000788c */ /* 0x000fc6000bf06270 */
[----:B------:R-:W-:-:S04]  /*0e40*/  LEA R56, R58, UR22, 0xd ;  /* 0x000000163a387c11 */ /* 0x000fc8000f8e68ff */
[----:B------:R-:W-:Y:S01]  /*0e50*/  HGMMA.64x64x16.F32.BF16 R24, gdesc[UR8], R24 ;  /* 0x00e00000081879f0 */ /* 0x000fe20008701818 */
[----:B------:R-:W-:Y:S01]  /*0e60*/  UMOV UR8, UR4 ;  /* 0x0000000400087c82 */ /* 0x000fe20008000000 */
[----:B------:R-:W-:Y:S01]  /*0e70*/  UMOV UR9, 0x80000020 ;  /* 0x8000002000097882 */ /* 0x000fe20000000000 */
[----:B------:R-:W-:Y:S01]  /*0e80*/  IADD3 R14, P0, R14, UR8, RZ ;  /* 0x000000080e0e7c10 */ /* 0x000fe2000ff1e0ff */
[----:B------:R-:W-:Y:S01]  /*0e90*/  UMOV UR8, 0x1000002 ;  /* 0x0100000200087882 */ /* 0x000fe20000000000 */
[----:B------:R-:W-:Y:S02]  /*0ea0*/  USEL UR10, UR16, URZ, !UP0 ;  /* 0x0000003f100a7287 */ /* 0x000fe4000c000000 */
[----:B------:R-:W-:Y:S01]  /*0eb0*/  IADD3.X R15, R15, UR5, RZ, P0, !PT ;  /* 0x000000050f0f7c10 */ /* 0x000fe200087fe4ff */
[----:B------:R-:W-:Y:S01]  /*0ec0*/  UIADD3.64 UR12, UR12, UR8, URZ ;  /* 0x000000080c0c7297 */ /* 0x000fe2000fffe03f */
[----:B------:R-:W-:Y:S01]  /*0ed0*/  R2UR UR14, R14 ;  /* 0x000000000e0e72ca */ /* 0x000fe200000e0000 */
[----:B------:R-:W-:Y:S01]  /*0ee0*/  ULEA UR4, UR10, UR22, 0xd ;  /* 0x000000160a047291 */ /* 0x000fe2000f8e683f */
[----:B------:R-:W-:Y:S01]  /*0ef0*/  R2UR UR15, R15 ;  /* 0x000000000f0f72ca */ /* 0x000fe200000e0000 */
[----:B------:R-:W-:Y:S01]  /*0f00*/  IMAD.MOV.U32 R14, RZ, RZ, R10 ;  /* 0x000000ffff0e7224 */ /* 0x000fe200078e000a */
[----:B------:R-:W-:Y:S01]  /*0f10*/  UMOV UR5, URZ ;  /* 0x0000003f00057c82 */ /* 0x000fe20008000000 */
[----:B------:R-:W-:Y:S01]  /*0f20*/  USHF.R.U32.HI UR4, URZ, 0x4, UR4 ;  /* 0x000000043f047899 */ /* 0x000fe20008011604 */
[----:B------:R-:W-:-:S03]  /*0f30*/  IMAD.MOV.U32 R15, RZ, RZ, R11 ;  /* 0x000000ffff0f7224 */ /* 0x000fc600078e000b */
[----:B------:R-:W-:-:S07]  /*0f40*/  ULOP3.LUT UR4, UR4, 0x3fff, URZ, 0xc0, !UPT ;  /* 0x00003fff04047892 */ /* 0x000fce000f8ec03f */
[----:B------:R-:W-:Y:S02]  /*0f50*/  UMOV UR11, UR4 ;  /* 0x00000004000b7c82 */ /* 0x000fe40008000000 */
[----:B------:R-:W-:Y:S01]  /*0f60*/  IADD3 R14, P0, R14, UR11, RZ ;  /* 0x0000000b0e0e7c10 */ /* 0x000fe2000ff1e0ff */
[----:B------:R-:W-:-:S03]  /*0f70*/  UMOV UR11, UR5 ;  /* 0x00000005000b7c82 */ /* 0x000fc60008000000 */
[----:B------:R-:W-:Y:S01]  /*0f80*/  IADD3.X R15, R15, UR11, RZ, P0, !PT ;  /* 0x0000000b0f0f7c10 */ /* 0x000fe200087fe4ff */
[----:B------:R-:W-:Y:S01]  /*0f90*/  UMOV UR11, UR4 ;  /* 0x00000004000b7c82 */ /* 0x000fe20008000000 */
[----:B------:R-:W-:Y:S02]  /*0fa0*/  ULEA UR4, UR10, UR6, 0xc ;  /* 0x000000060a047291 */ /* 0x000fe4000f8e603f */
[----:B------:R-:W-:Y:S02]  /*0fb0*/  UIADD3 UR10, UR10, 0x1, URZ ;  /* 0x000000010a0a7890 */ /* 0x000fe4000fffe03f */
[----:B------:R-:W-:-:S04]  /*0fc0*/  USHF.R.U32.HI UR4, URZ, 0x4, UR4 ;  /* 0x000000043f047899 */ /* 0x000fc80008011604 */
[----:B------:R-:W-:-:S04]  /*0fd0*/  ULOP3.LUT UR4, UR4, 0x3fff, URZ, 0xc0, !UPT ;  /* 0x00003fff04047892 */ /* 0x000fc8000f8ec03f */
[----:B------:R-:W-:-:S04]  /*0fe0*/  UIADD3 UR16, UP0, UR7, UR4, URZ ;  /* 0x0000000407107290 */ /* 0x000fc8000ff1e03f */
[----:B------:R-:W-:Y:S02]  /*0ff0*/  UIADD3.X UR17, URZ, URZ, URZ, UP0, !UPT ;  /* 0x0000003f3f117290 */ /* 0x000fe400087fe43f */
[----:B------:R-:W-:-:S04]  /*1000*/  UISETP.GE.AND UP0, UPT, UR10, 0x4, UPT ;  /* 0x000000040a00788c */ /* 0x000fc8000bf06270 */
[----:B------:R-:W-:-:S04]  /*1010*/  USEL UR10, UR10, URZ, !UP0 ;  /* 0x0000003f0a0a7287 */ /* 0x000fc8000c000000 */
[----:B------:R-:W-:-:S04]  /*1020*/  ULEA UR4, UR10, UR22, 0xd ;  /* 0x000000160a047291 */ /* 0x000fc8000f8e683f */
[----:B------:R-:W-:-:S04]  /*1030*/  USHF.R.U32.HI UR4, URZ, 0x4, UR4 ;  /* 0x000000043f047899 */ /* 0x000fc80008011604 */
[----:B------:R-:W-:Y:S01]  /*1040*/  ULOP3.LUT UR4, UR4, 0x3fff, URZ, 0xc0, !UPT ;  /* 0x00003fff04047892 */ /* 0x000fe2000f8ec03f */
[----:B------:R-:W-:Y:S01]  /*1050*/  HGMMA.64x64x16.F32.BF16 R24, gdesc[UR12], R24, gsb0 ;  /* 0x00e000000c1879f0 */ /* 0x000fe20008001818 */
[----:B------:R-:W-:Y:S01]  /*1060*/  R2UR UR14, R14 ;  /* 0x000000000e0e72ca */ /* 0x000fe200000e0000 */
[----:B------:R-:W-:Y:S01]  /*1070*/  IMAD.MOV.U32 R14, RZ, RZ, R12 ;  /* 0x000000ffff0e7224 */ /* 0x000fe200078e000c */
[----:B------:R-:W-:Y:S01]  /*1080*/  R2UR UR15, R15 ;  /* 0x000000000f0f72ca */ /* 0x000fe200000e0000 */
[----:B------:R-:W-:Y:S01]  /*1090*/  IMAD.MOV.U32 R15, RZ, RZ, R13 ;  /* 0x000000ffff0f7224 */ /* 0x000fe200078e000d */
[----:B------:R-:W-:Y:S02]  /*10a0*/  ULOP3.LUT UR12, UR16, 0x1000000, URZ, 0xfc, !UPT ;  /* 0x01000000100c7892 */ /* 0x000fe4000f8efc3f */
[----:B------:R-:W-:Y:S01]  /*10b0*/  IADD3 R14, P0, R14, UR11, RZ ;  /* 0x0000000b0e0e7c10 */ /* 0x000fe2000ff1e0ff */
[----:B------:R-:W-:Y:S02]  /*10c0*/  ULOP3.LUT UR13, UR17, 0x80000020, URZ, 0xfc, !UPT ;  /* 0x80000020110d7892 */ /* 0x000fe4000f8efc3f */
[----:B------:R-:W-:Y:S01]  /*10d0*/  UIADD3.64 UR16, UR16, UR8, URZ ;  /* 0x0000000810107297 */ /* 0x000fe2000fffe03f */
[----:B------:R-:W-:Y:S01]  /*10e0*/  R2UR UR18, R14 ;  /* 0x000000000e1272ca */ /* 0x000fe200000e0000 */
[----:B------:R-:W-:Y:S01]  /*10f0*/  VIADD R14, R8, 0x20 ;  /* 0x00000020080e7836 */ /* 0x000fe20000000000 */
[----:B------:R-:W-:Y:S01]  /*1100*/  IADD3.X R15, R15, UR5, RZ, P0, !PT ;  /* 0x000000050f0f7c10 */ /* 0x000fe200087fe4ff */
[----:B------:R-:W-:Y:S01]  /*1110*/  UMOV UR11, UR4 ;  /* 0x00000004000b7c82 */ /* 0x000fe20008000000 */
[----:B------:R-:W-:-:S02]  /*1120*/  UMOV UR5, URZ ;  /* 0x0000003f00057c82 */ /* 0x000fc40008000000 */
[----:B------:R-:W-:Y:S01]  /*1130*/  ISETP.GE.U32.AND P0, PT, R14, 0xba0, PT ;  /* 0x00000ba00e00780c */ /* 0x000fe20003f06070 */
[----:B------:R-:W-:Y:S01]  /*1140*/  IMAD.MOV.U32 R14, RZ, RZ, R57 ;  /* 0x000000ffff0e7224 */ /* 0x000fe200078e0039 */
[----:B------:R-:W-:Y:S01]  /*1150*/  R2UR UR19, R15 ;  /* 0x000000000f1372ca */ /* 0x000fe200000e0000 */
[----:B------:R-:W-:Y:S02]  /*1160*/  IMAD.MOV.U32 R15, RZ, RZ, R61 ;  /* 0x000000ffff0f7224 */ /* 0x000fe400078e003d */
[----:B------:R-:W-:Y:S01]  /*1170*/  IMAD R57, R5, 0x2, R56 ;  /* 0x0000000205397824 */ /* 0x000fe200078e0238 */
[----:B------:R-:W-:Y:S02]  /*1180*/  WARPGROUP.DEPBAR.LE gsb0, 0x1 ;  /* 0x00008000000079c5 */ /* 0x000fe40000010100 */
[----:B------:R-:W-:Y:S06]  /*1190*/  BAR.SYNC.DEFER_BLOCKING 0x0 ;  /* 0x0000000000007b1d */ /* 0x000fec0000010000 */
[----:B------:R-:W-:Y:S01]  /*11a0*/  @!PT LDS RZ, [RZ] ;  /* 0x00000000fffff984 */ /* 0x000fe20000000800 */
[----:B------:R-:W-:Y:S01]  /*11b0*/  @!PT LDS RZ, [RZ] ;  /* 0x00000000fffff984 */ /* 0x000fe20000000800 */
[----:B------:R-:W-:Y:S01]  /*11c0*/  @!PT LDS RZ, [RZ] ;  /* 0x00000000fffff984 */ /* 0x000fe20000000800 */
[----:B------:R2:W-:Y:S04]  /*11d0*/  LDGSTS.E.BYPASS.128 [R17], desc[UR20][R14.64], !P0 ;  /* 0x000000000e117fae */ /* 0x0005e8000c101c54 */
[----:B------:R-:W0:Y:S01]  /*11e0*/  LDGDEPBAR ;  /* 0x00000000000079af */ /* 0x000e220000000000 */
[----:B--2---:R-:W-:-:S05]  /*11f0*/  IMAD.MOV.U32 R17, RZ, RZ, R60 ;  /* 0x000000ffff117224 */ /* 0x004fca00078e003c */
[----:B------:R2:W-:Y:S02]  /*1200*/  LDGSTS.E.BYPASS.128 [R19], desc[UR20][R16.64], !P0 ;  /* 0x0000000010137fae */ /* 0x0005e4000c101c54 */
[----:B--2---:R-:W-:Y:S02]  /*1210*/  IMAD.MOV.U32 R19, RZ, RZ, R59 ;  /* 0x000000ffff137224 */ /* 0x004fe400078e003b */
[----:B------:R-:W-:-:S03]  /*1220*/  IMAD R59, R6, 0x2, R56 ;  /* 0x00000002063b7824 */ /* 0x000fc600078e0238 */
[----:B------:R2:W-:Y:S04]  /*1230*/  LDGSTS.E.BYPASS.128 [R23], desc[UR20][R18.64], !P0 ;  /* 0x0000000012177fae */ /* 0x0005e8000c101c54 */
[----:B------:R-:W0:Y:S01]  /*1240*/  LDGDEPBAR ;  /* 0x00000000000079af */ /* 0x000e220000000000 */
[----:B--2---:R-:W-:-:S05]  /*1250*/  VIADD R23, R8, 0x40 ;  /* 0x0000004008177836 */ /* 0x004fca0000000000 */
[----:B------:R-:W-:Y:S01]  /*1260*/  ISETP.GE.U32.AND P0, PT, R23, 0xba0, PT ;  /* 0x00000ba01700780c */ /* 0x000fe20003f06070 */
[C---:B------:R-:W-:Y:S02]  /*1270*/  IMAD R23, R58.reuse, 0x1000, R9 ;  /* 0x000010003a177824 */ /* 0x040fe400078e0209 */
[----:B------:R-:W-:-:S05]  /*1280*/  VIADD R58, R58, 0x1 ;  /* 0x000000013a3a7836 */ /* 0x000fca0000000000 */
[----:B------:R-:W-:Y:S01]  /*1290*/  ISETP.GE.AND P1, PT, R58, 0x4, PT ;  /* 0x000000043a00780c */ /* 0x000fe20003f26270 */
[----:B------:R-:W-:-:S04]  /*12a0*/  DEPBAR.LE SB0, 0x4 ;  /* 0x000081000000791a */ /* 0x000fc80000000000 */
[----:B------:R-:W-:Y:S01]  /*12b0*/  BAR.SYNC.DEFER_BLOCKING 0x0 ;  /* 0x0000000000007b1d */ /* 0x000fe20000010000 */
[----:B------:R-:W-:-:S05]  /*12c0*/  SEL R58, R58, RZ, !P1 ;  /* 0x000000ff3a3a7207 */ /* 0x000fca0004800000 */
[----:B------:R-:W-:-:S06]  /*12d0*/  WARPGROUP.ARRIVE ;  /* 0x00000000000079c5 */ /* 0x000fcc0000000000 */
[----:B------:R-:W-:Y:S04]  /*12e0*/  HGMMA.64x64x16.F32.BF16 R24, gdesc[UR12], R24 ;  /* 0x00e000000c1879f0 */ /* 0x000fe80008701818 */
[----:B------:R-:W-:Y:S03]  /*12f0*/  HGMMA.64x64x16.F32.BF16 R24, gdesc[UR16], R24, gsb0 ;  /* 0x00e00000101879f0 */ /* 0x000fe60008001818 */
[----:B------:R-:W-:Y:S02]  /*1300*/  WARPGROUP.DEPBAR.LE gsb0, 0x1 ;  /* 0x00008000000079c5 */ /* 0x000fe40000010100 */
[----:B------:R-:W-:Y:S06]  /*1310*/  BAR.SYNC.DEFER_BLOCKING 0x0 ;  /* 0x0000000000007b1d */ /* 0x000fec0000010000 */
[----:B------:R-:W-:Y:S01]  /*1320*/  @!PT LDS RZ, [RZ] ;  /* 0x00000000fffff984 */ /* 0x000fe20000000800 */
[----:B------:R-:W-:Y:S01]  /*1330*/  @!PT LDS RZ, [RZ] ;  /* 0x00000000fffff984 */ /* 0x000fe20000000800 */
[----:B------:R-:W-:Y:S01]  /*1340*/  @!PT LDS RZ, [RZ] ;  /* 0x00000000fffff984 */ /* 0x000fe20000000800 */
[----:B------:R2:W-:Y:S04]  /*1350*/  LDGSTS.E.BYPASS.128 [R23], desc[UR20][R14.64+0x40], !P0 ;  /* 0x000000400e177fae */ /* 0x0005e8000c101c54 */
[----:B------:R-:W0:Y:S04]  /*1360*/  LDGDEPBAR ;  /* 0x00000000000079af */ /* 0x000e280000000000 */
[----:B------:R3:W-:Y:S04]  /*1370*/  LDGSTS.E.BYPASS.128 [R57], desc[UR20][R16.64+0x40], !P0 ;  /* 0x0000004010397fae */ /* 0x0007e8000c101c54 */
[----:B------:R4:W-:Y:S01]  /*1380*/  LDGSTS.E.BYPASS.128 [R59], desc[UR20][R18.64+0x40], !P0 ;  /* 0x00000040123b7fae */ /* 0x0009e2000c101c54 */
[----:B--2---:R-:W-:-:S03]  /*1390*/  IMAD.MOV.U32 R23, RZ, RZ, R10 ;  /* 0x000000ffff177224 */ /* 0x004fc600078e000a */
[----:B------:R-:W0:Y:S02]  /*13a0*/  LDGDEPBAR ;  /* 0x00000000000079af */ /* 0x000e240000000000 */
[----:B------:R-:W-:Y:S01]  /*13b0*/  IADD3 R56, P0, R23, UR11, RZ ;  /* 0x0000000b17387c10 */ /* 0x000fe2000ff1e0ff */
[----:B------:R-:W-:Y:S01]  /*13c0*/  IMAD.MOV.U32 R23, RZ, RZ, R11 ;  /* 0x000000ffff177224 */ /* 0x000fe200078e000b */
[----:B------:R-:W-:Y:S02]  /*13d0*/  UMOV UR11, UR5 ;  /* 0x00000005000b7c82 */ /* 0x000fe40008000000 */
[----:B------:R-:W-:Y:S02]  /*13e0*/  R2UR UR14, R56 ;  /* 0x00000000380e72ca */ /* 0x000fe400000e0000 */
[----:B---3--:R-:W-:Y:S01]  /*13f0*/  IADD3.X R57, R23, UR11, RZ, P0, !PT ;  /* 0x0000000b17397c10 */ /* 0x008fe200087fe4ff */
[----:B------:R-:W-:Y:S01]  /*1400*/  UMOV UR11, UR4 ;  /* 0x00000004000b7c82 */ /* 0x000fe20008000000 */
[----:B------:R-:W-:Y:S01]  /*1410*/  ULEA UR4, UR10, UR6, 0xc ;  /* 0x000000060a047291 */ /* 0x000fe2000f8e603f */
[----:B------:R-:W-:Y:S01]  /*1420*/  IMAD.MOV.U32 R23, RZ, RZ, R12 ;  /* 0x000000ffff177224 */ /* 0x000fe200078e000c */
[----:B------:R-:W-:-:S02]  /*1430*/  R2UR UR15, R57 ;  /* 0x00000000390f72ca */ /* 0x000fc400000e0000 */
[----:B------:R-:W-:Y:S02]  /*1440*/  USHF.R.U32.HI UR4, URZ, 0x4, UR4 ;  /* 0x000000043f047899 */ /* 0x000fe40008011604 */
[----:B------:R-:W-:Y:S01]  /*1450*/  IADD3 R56, P0, R23, UR11, RZ ;  /* 0x0000000b17387c10 */ /* 0x000fe2000ff1e0ff */
[----:B------:R-:W-:Y:S01]  /*1460*/  IMAD.MOV.U32 R23, RZ, RZ, R13 ;  /* 0x000000ffff177224 */ /* 0x000fe200078e000d */
[----:B------:R-:W-:Y:S02]  /*1470*/  ULOP3.LUT UR4, UR4, 0x3fff, URZ, 0xc0, !UPT ;  /* 0x00003fff04047892 */ /* 0x000fe4000f8ec03f */
[----:B------:R-:W-:Y:S02]  /*1480*/  R2UR UR18, R56 ;  /* 0x00000000381272ca */ /* 0x000fe400000e0000 */
[----:B------:R-:W-:Y:S01]  /*1490*/  UIADD3 UR16, UP0, UR7, UR4, URZ ;  /* 0x0000000407107290 */ /* 0x000fe2000ff1e03f */
[----:B------:R-:W-:Y:S01]  /*14a0*/  IADD3.X R57, R23, UR5, RZ, P0, !PT ;  /* 0x0000000517397c10 */ /* 0x000fe200087fe4ff */
[----:B------:R-:W-:-:S04]  /*14b0*/  DEPBAR.LE SB0, 0x4 ;  /* 0x000081000000791a */ /* 0x000fc80000000000 */
[----:B------:R-:W-:Y:S01]  /*14c0*/  BAR.SYNC.DEFER_BLOCKING 0x0 ;  /* 0x0000000000007b1d */ /* 0x000fe20000010000 */
[----:B------:R-:W-:Y:S01]  /*14d0*/  UIADD3.X UR17, URZ, URZ, URZ, UP0, !UPT ;  /* 0x0000003f3f117290 */ /* 0x000fe200087fe43f */
[----:B------:R-:W-:Y:S01]  /*14e0*/  R2UR UR19, R57 ;  /* 0x00000000391372ca */ /* 0x000fe200000e0000 */
[----:B------:R-:W-:Y:S01]  /*14f0*/  ULOP3.LUT UR12, UR16, 0x1000000, URZ, 0xfc, !UPT ;  /* 0x01000000100c7892 */ /* 0x000fe2000f8efc3f */
[----:B------:R-:W-:Y:S01]  /*1500*/  VIADD R23, R8, 0x60 ;  /* 0x0000006008177836 */ /* 0x000fe20000000000 */
[----:B------:R-:W-:Y:S01]  /*1510*/  ULOP3.LUT UR13, UR17, 0x80000020, URZ, 0xfc, !UPT ;  /* 0x80000020110d7892 */ /* 0x000fe2000f8efc3f */
[----:B------:R-:W-:Y:S01]  /*1520*/  LEA R56, R58, UR22, 0xd ;  /* 0x000000163a387c11 */ /* 0x000fe2000f8e68ff */
[----:B------:R-:W-:Y:S01]  /*1530*/  UIADD3.64 UR16, UR16, UR8, URZ ;  /* 0x0000000810107297 */ /* 0x000fe2000fffe03f */
[----:B------:R-:W-:Y:S01]  /*1540*/  VIADD R8, R8, 0x80 ;  /* 0x0000008008087836 */ /* 0x000fe20000000000 */
[----:B------:R-:W-:Y:S01]  /*1550*/  ISETP.GE.U32.AND P0, PT, R23, 0xba0, PT ;  /* 0x00000ba01700780c */ /* 0x000fe20003f06070 */
[----:B------:R-:W-:Y:S01]  /*1560*/  IMAD R23, R58, 0x1000, R9 ;  /* 0x000010003a177824 */ /* 0x000fe200078e0209 */
[----:B------:R-:W-:Y:S01]  /*1570*/  UIADD3 UR4, UR10, 0x1, URZ ;  /* 0x000000010a047890 */ /* 0x000fe2000fffe03f */
[--C-:B------:R-:W-:Y:S01]  /*1580*/  IMAD R57, R5, 0x2, R56.reuse ;  /* 0x0000000205397824 */ /* 0x100fe200078e0238 */
[----:B------:R-:W-:Y:S01]  /*1590*/  UMOV UR5, URZ ;  /* 0x0000003f00057c82 */ /* 0x000fe20008000000 */
[----:B----4-:R-:W-:Y:S01]  /*15a0*/  IMAD R59, R6, 0x2, R56 ;  /* 0x00000002063b7824 */ /* 0x010fe200078e0238 */
[----:B------:R-:W-:Y:S01]  /*15b0*/  UISETP.GE.AND UP0, UPT, UR4, 0x4, UPT ;  /* 0x000000040400788c */ /* 0x000fe2000bf06270 */
[----:B------:R-:W-:-:S02]  /*15c0*/  IMAD.MOV.U32 R56, RZ, RZ, R10 ;  /* 0x000000ffff387224 */ /* 0x000fc400078e000a */
[----:B------:R-:W-:Y:S01]  /*15d0*/  VIADD R58, R58, 0x1 ;  /* 0x000000013a3a7836 */ /* 0x000fe20000000000 */
[----:B------:R-:W-:-:S06]  /*15e0*/  WARPGROUP.ARRIVE ;  /* 0x00000000000079c5 */ /* 0x000fcc0000000000 */
[----:B------:R-:W-:Y:S04]  /*15f0*/  HGMMA.64x64x16.F32.BF16 R24, gdesc[UR12], R24 ;  /* 0x00e000000c1879f0 */ /* 0x000fe80008701818 */
[----:B------:R-:W-:Y:S01]  /*1600*/  HGMMA.64x64x16.F32.BF16 R24, gdesc[UR16], R24, gsb0 ;  /* 0x00e00000101879f0 */ /* 0x000fe20008001818 */
[----:B------:R-:W-:-:S04]  /*1610*/  USEL UR18, UR4, URZ, !UP0 ;  /* 0x0000003f04127287 */ /* 0x000fc8000c000000 */
[----:B------:R-:W-:-:S04]  /*1620*/  ULEA UR4, UR18, UR22, 0xd ;  /* 0x0000001612047291 */ /* 0x000fc8000f8e683f */
[----:B------:R-:W-:-:S04]  /*1630*/  USHF.R.U32.HI UR4, URZ, 0x4, UR4 ;  /* 0x000000043f047899 */ /* 0x000fc80008011604 */
[----:B------:R-:W-:-:S07]  /*1640*/  ULOP3.LUT UR4, UR4, 0x3fff, URZ, 0xc0, !UPT ;  /* 0x00003fff04047892 */ /* 0x000fce000f8ec03f */
[----:B------:R-:W-:Y:S01]  /*1650*/  UMOV UR10, UR4 ;  /* 0x00000004000a7c82 */ /* 0x000fe20008000000 */
[----:B------:R-:W-:Y:S02]  /*1660*/  WARPGROUP.DEPBAR.LE gsb0, 0x1 ;  /* 0x00008000000079c5 */ /* 0x000fe40000010100 */
[----:B------:R-:W-:Y:S06]  /*1670*/  BAR.SYNC.DEFER_BLOCKING 0x0 ;  /* 0x0000000000007b1d */ /* 0x000fec0000010000 */
[----:B------:R-:W-:Y:S01]  /*1680*/  @!PT LDS RZ, [RZ] ;  /* 0x00000000fffff984 */ /* 0x000fe20000000800 */
[----:B------:R-:W-:Y:S01]  /*1690*/  @!PT LDS RZ, [RZ] ;  /* 0x00000000fffff984 */ /* 0x000fe20000000800 */
[----:B------:R-:W-:Y:S01]  /*16a0*/  @!PT LDS RZ, [RZ] ;  /* 0x00000000fffff984 */ /* 0x000fe20000000800 */
[----:B------:R-:W-:Y:S04]  /*16b0*/  LDGSTS.E.BYPASS.128 [R23], desc[UR20][R14.64+0x80], !P0 ;  /* 0x000000800e177fae */ /* 0x000fe8000c101c54 */
[----:B------:R-:W0:Y:S04]  /*16c0*/  LDGDEPBAR ;  /* 0x00000000000079af */ /* 0x000e280000000000 */
[----:B------:R2:W-:Y:S04]  /*16d0*/  LDGSTS.E.BYPASS.128 [R57], desc[UR20][R16.64+0x80], !P0 ;  /* 0x0000008010397fae */ /* 0x0005e8000c101c54 */
[----:B------:R3:W-:Y:S01]  /*16e0*/  LDGSTS.E.BYPASS.128 [R59], desc[UR20][R18.64+0x80], !P0 ;  /* 0x00000080123b7fae */ /* 0x0007e2000c101c54 */
[----:B------:R-:W-:Y:S01]  /*16f0*/  IADD3 R56, P0, R56, UR10, RZ ;  /* 0x0000000a38387c10 */ /* 0x000fe2000ff1e0ff */
[----:B------:R-:W-:-:S02]  /*1700*/  UMOV UR10, UR5 ;  /* 0x00000005000a7c82 */ /* 0x000fc40008000000 */
[----:B------:R-:W0:Y:S01]  /*1710*/  LDGDEPBAR ;  /* 0x00000000000079af */ /* 0x000e220000000000 */
[----:B------:R-:W-:Y:S01]  /*1720*/  R2UR UR14, R56 ;  /* 0x00000000380e72ca */ /* 0x000fe200000e0000 */
[----:B------:R-:W-:Y:S01]  /*1730*/  IMAD.MOV.U32 R56, RZ, RZ, R12 ;  /* 0x000000ffff387224 */ /* 0x000fe200078e000c */
[----:B--2---:R-:W-:Y:S01]  /*1740*/  IADD3.X R57, R11, UR10, RZ, P0, !PT ;  /* 0x0000000a0b397c10 */ /* 0x004fe200087fe4ff */
[----:B------:R-:W-:-:S03]  /*1750*/  ULEA UR10, UR18, UR6, 0xc ;  /* 0x00000006120a7291 */ /* 0x000fc6000f8e603f */
[----:B------:R-:W-:Y:S01]  /*1760*/  R2UR UR15, R57 ;  /* 0x00000000390f72ca */ /* 0x000fe200000e0000 */
[----:B------:R-:W-:-:S04]  /*1770*/  USHF.R.U32.HI UR10, URZ, 0x4, UR10 ;  /* 0x000000043f0a7899 */ /* 0x000fc8000801160a */
[----:B------:R-:W-:-:S04]  /*1780*/  ULOP3.LUT UR10, UR10, 0x3fff, URZ, 0xc0, !UPT ;  /* 0x00003fff0a0a7892 */ /* 0x000fc8000f8ec03f */
[----:B------:R-:W-:-:S03]  /*1790*/  UIADD3 UR16, UP0, UR7, UR10, URZ ;  /* 0x0000000a07107290 */ /* 0x000fc6000ff1e03f */
[----:B------:R-:W-:Y:S01]  /*17a0*/  UMOV UR7, UR4 ;  /* 0x0000000400077c82 */ /* 0x000fe20008000000 */
[----:B------:R-:W-:Y:S01]  /*17b0*/  UIADD3.X UR17, URZ, URZ, URZ, UP0, !UPT ;  /* 0x0000003f3f117290 */ /* 0x000fe200087fe43f */
[----:B------:R-:W-:Y:S01]  /*17c0*/  IADD3 R56, P0, R56, UR7, RZ ;  /* 0x0000000738387c10 */ /* 0x000fe2000ff1e0ff */
[----:B------:R-:W-:Y:S01]  /*17d0*/  ULOP3.LUT UR12, UR16, 0x1000000, URZ, 0xfc, !UPT ;  /* 0x01000000100c7892 */ /* 0x000fe2000f8efc3f */
[----:B------:R-:W-:-:S04]  /*17e0*/  DEPBAR.LE SB0, 0x4 ;  /* 0x000081000000791a */ /* 0x000fc80000000000 */
[----:B------:R-:W-:Y:S01]  /*17f0*/  BAR.SYNC.DEFER_BLOCKING 0x0 ;  /* 0x0000000000007b1d */ /* 0x000fe20000010000 */
[----:B------:R-:W-:Y:S01]  /*1800*/  ULOP3.LUT UR13, UR17, 0x80000020, URZ, 0xfc, !UPT ;  /* 0x80000020110d7892 */ /* 0x000fe2000f8efc3f */
[----:B------:R-:W-:Y:S01]  /*1810*/  IADD3.X R57, R13, UR5, RZ, P0, !PT ;  /* 0x000000050d397c10 */ /* 0x000fe200087fe4ff */
[----:B------:R-:W-:Y:S01]  /*1820*/  UIADD3.64 UR8, UR16, UR8, URZ ;  /* 0x0000000810087297 */ /* 0x000fe2000fffe03f */
[----:B------:R-:W-:Y:S02]  /*1830*/  R2UR UR10, R56 ;  /* 0x00000000380a72ca */ /* 0x000fe400000e0000 */
[----:B------:R-:W-:Y:S01]  /*1840*/  R2UR UR11, R57 ;  /* 0x00000000390b72ca */ /* 0x000fe200000e0000 */
[----:B------:R-:W-:Y:S01]  /*1850*/  UMOV UR4, UR18 ;  /* 0x0000001200047c82 */ /* 0x000fe20008000000 */
[----:B------:R-:W-:Y:S02]  /*1860*/  ISETP.GE.AND P0, PT, R58, 0x4, PT ;  /* 0x000000043a00780c */ /* 0x000fe40003f06270 */
[----:B------:R-:W-:-:S02]  /*1870*/  IADD3 R56, P1, R18, 0x100, RZ ;  /* 0x0000010012387810 */ /* 0x000fc40007f3e0ff */
[----:B------:R-:W-:Y:S02]  /*1880*/  SEL R58, R58, RZ, !P0 ;  /* 0x000000ff3a3a7207 */ /* 0x000fe40004000000 */
[----:B------:R-:W-:Y:S01]  /*1890*/  ISETP.GE.U32.AND P0, PT, R8, 0xba0, PT ;  /* 0x00000ba00800780c */ /* 0x000fe20003f06070 */
[----:B---3--:R-:W-:Y:S01]  /*18a0*/  IMAD.X R59, RZ, RZ, R19, P1 ;  /* 0x000000ffff3b7224 */ /* 0x008fe200008e0613 */
[----:B------:R-:W-:Y:S02]  /*18b0*/  LEA R11, R58, UR22, 0xd ;  /* 0x000000163a0b7c11 */ /* 0x000fe4000f8e68ff */
[----:B------:R-:W-:-:S03]  /*18c0*/  IADD3 R57, P3, R14, 0x100, RZ ;  /* 0x000001000e397810 */ /* 0x000fc60007f7e0ff */
[--C-:B------:R-:W-:Y:S02]  /*18d0*/  IMAD R13, R5, 0x2, R11.reuse ;  /* 0x00000002050d7824 */ /* 0x100fe400078e020b */
[----:B------:R-:W-:Y:S01]  /*18e0*/  IMAD R23, R6, 0x2, R11 ;  /* 0x0000000206177824 */ /* 0x000fe200078e020b */
[----:B------:R-:W-:Y:S01]  /*18f0*/  WARPGROUP.ARRIVE ;  /* 0x00000000000079c5 */ /* 0x000fe20000000000 */
[----:B------:R-:W-:Y:S02]  /*1900*/  IMAD R11, R58, 0x1000, R9 ;  /* 0x000010003a0b7824 */ /* 0x000fe400078e0209 */
[----:B------:R-:W-:-:S03]  /*1910*/  IMAD.X R61, RZ, RZ, R15, P3 ;  /* 0x000000ffff3d7224 */ /* 0x000fc600018e060f */
[----:B------:R-:W-:Y:S04]  /*1920*/  HGMMA.64x64x16.F32.BF16 R24, gdesc[UR12], R24 ;  /* 0x00e000000c1879f0 */ /* 0x000fe80008701818 */
[----:B------:R-:W-:Y:S03]  /*1930*/  HGMMA.64x64x16.F32.BF16 R24, gdesc[UR8], R24, gsb0 ;  /* 0x00e00000081879f0 */ /* 0x000fe60008001818 */
[----:B------:R-:W-:Y:S02]  /*1940*/  WARPGROUP.DEPBAR.LE gsb0, 0x1 ;  /* 0x00008000000079c5 */ /* 0x000fe40000010100 */
[----:B------:R-:W-:Y:S06]  /*1950*/  BAR.SYNC.DEFER_BLOCKING 0x0 ;  /* 0x0000000000007b1d */ /* 0x000fec0000010000 */
[----:B------:R-:W-:Y:S01]  /*1960*/  @!PT LDS RZ, [RZ] ;  /* 0x00000000fffff984 */ /* 0x000fe20000000800 */
[----:B------:R-:W-:Y:S01]  /*1970*/  @!PT LDS RZ, [RZ] ;  /* 0x00000000fffff984 */ /* 0x000fe20000000800 */
[----:B------:R-:W-:Y:S01]  /*1980*/  @!PT LDS RZ, [RZ] ;  /* 0x00000000fffff984 */ /* 0x000fe20000000800 */
[----:B------:R-:W-:Y:S04]  /*1990*/  LDGSTS.E.BYPASS.128 [R11], desc[UR20][R14.64+0xc0], !P0 ;  /* 0x000000c00e0b7fae */ /* 0x000fe8000c101c54 */
[----:B------:R-:W0:Y:S04]  /*19a0*/  LDGDEPBAR ;  /* 0x00000000000079af */ /* 0x000e280000000000 */
[----:B------:R-:W-:Y:S04]  /*19b0*/  LDGSTS.E.BYPASS.128 [R13], desc[UR20][R16.64+0xc0], !P0 ;  /* 0x000000c0100d7fae */ /* 0x000fe8000c101c54 */
[----:B------:R2:W-:Y:S01]  /*19c0*/  LDGSTS.E.BYPASS.128 [R23], desc[UR20][R18.64+0xc0], !P0 ;  /* 0x000000c012177fae */ /* 0x0005e2000c101c54 */
[----:B------:R-:W-:-:S03]  /*19d0*/  ISETP.GE.U32.AND P0, PT, R8, 0xbe0, PT ;  /* 0x00000be00800780c */ /* 0x000fc60003f06070 */
[----:B------:R-:W0:Y:S01]  /*19e0*/  LDGDEPBAR ;  /* 0x00000000000079af */ /* 0x000e220000000000 */
[----:B--2---:R-:W-:-:S05]  /*19f0*/  IADD3 R23, P2, R16, 0x100, RZ ;  /* 0x0000010010177810 */ /* 0x004fca0007f5e0ff */
[----:B------:R-:W-:-:S04]  /*1a00*/  IMAD.X R60, RZ, RZ, R17, P2 ;  /* 0x000000ffff3c7224 */ /* 0x000fc800010e0611 */
[----:B------:R-:W-:Y:S05]  /*1a10*/  @!P0 BRA `(.L_x_0) ;  /* 0xfffffff0004c8947 */ /* 0x000fea000383ffff */
[----:B------:R-:W-:Y:S02]  /*1a20*/  WARPGROUP.DEPBAR.LE gsb0, 0x0 ;  /* 0x00008000000079c5 */ /* 0x000fe40000010000 */
[----:B------:R-:W-:-:S04]  /*1a30*/  DEPBAR.LE SB0, 0x0 ;  /* 0x000080000000791a */ /* 0x000fc80000000000 */
[C---:B------:R-:W-:Y:S01]  /*1a40*/  IMAD.SHL.U32 R6, R22.reuse, 0x10, RZ ;  /* 0x0000001016067824 */ /* 0x040fe200078e00ff */
[----:B------:R-:W-:Y:S01]  /*1a50*/  SHF.R.U32.HI R5, RZ, 0x1, R2 ;  /* 0x00000001ff057819 */ /* 0x000fe20000011602 */
[----:B------:R-:W-:Y:S01]  /*1a60*/  IMAD.SHL.U32 R22, R22, 0x2, RZ ;  /* 0x0000000216167824 */ /* 0x000fe200078e00ff */
[----:B------:R-:W-:Y:S02]  /*1a70*/  F2FP.BF16.F32.PACK_AB R24, R25, R24 ;  /* 0x000000181918723e */ /* 0x000fe400000010ff */
[----:B------:R-:W-:Y:S02]  /*1a80*/  LOP3.LUT R9, R6, 0x30, RZ, 0xc0, !PT ;  /* 0x0000003006097812 */ /* 0x000fe400078ec0ff */
[----:B------:R-:W-:Y:S02]  /*1a90*/  LOP3.LUT R6, R5, 0x48, RZ, 0xc0, !PT ;  /* 0x0000004805067812 */ /* 0x000fe400078ec0ff */
[----:B------:R-:W-:Y:S02]  /*1aa0*/  LOP3.LUT R9, R9, 0xf, R2, 0xf8, !PT ;  /* 0x0000000f09097812 */ /* 0x000fe400078ef802 */
[----:B------:R-:W-:-:S02]  /*1ab0*/  F2FP.BF16.F32.PACK_AB R25, R27, R26 ;  /* 0x0000001a1b19723e */ /* 0x000fc400000010ff */
[----:B------:R-:W-:Y:S01]  /*1ac0*/  F2FP.BF16.F32.PACK_AB R32, R33, R32 ;  /* 0x000000202120723e */ /* 0x000fe200000010ff */
[----:B------:R-:W-:Y:S01]  /*1ad0*/  IMAD R6, R9, 0x88, R6 ;  /* 0x0000008809067824 */ /* 0x000fe200078e0206 */
[----:B------:R-:W-:Y:S02]  /*1ae0*/  F2FP.BF16.F32.PACK_AB R26, R29, R28 ;  /* 0x0000001c1d1a723e */ /* 0x000fe400000010ff */
[----:B------:R-:W-:Y:S02]  /*1af0*/  F2FP.BF16.F32.PACK_AB R27, R31, R30 ;  /* 0x0000001e1f1b723e */ /* 0x000fe400000010ff */
[----:B------:R-:W-:Y:S02]  /*1b00*/  F2FP.BF16.F32.PACK_AB R33, R35, R34 ;  /* 0x000000222321723e */ /* 0x000fe400000010ff */
[----:B------:R-:W-:Y:S02]  /*1b10*/  F2FP.BF16.F32.PACK_AB R40, R41, R40 ;  /* 0x000000282928723e */ /* 0x000fe400000010ff */
[----:B------:R-:W-:Y:S01]  /*1b20*/  LEA R6, R6, UR6, 0x1 ;  /* 0x0000000606067c11 */ /* 0x000fe2000f8e08ff */
[----:B------:R-:W-:Y:S01]  /*1b30*/  BAR.SYNC.DEFER_BLOCKING 0x0 ;  /* 0x0000000000007b1d */ /* 0x000fe20000010000 */
[----:B------:R-:W-:-:S02]  /*1b40*/  F2FP.BF16.F32.PACK_AB R34, R37, R36 ;  /* 0x000000242522723e */ /* 0x000fc400000010ff */
[----:B------:R-:W-:Y:S02]  /*1b50*/  F2FP.BF16.F32.PACK_AB R35, R39, R38 ;  /* 0x000000262723723e */ /* 0x000fe400000010ff */
[----:B------:R-:W-:Y:S02]  /*1b60*/  F2FP.BF16.F32.PACK_AB R41, R43, R42 ;  /* 0x0000002a2b29723e */ /* 0x000fe400000010ff */
[----:B------:R-:W-:Y:S02]  /*1b70*/  F2FP.BF16.F32.PACK_AB R48, R49, R48 ;  /* 0x000000303130723e */ /* 0x000fe400000010ff */
[----:B------:R-:W-:Y:S02]  /*1b80*/  F2FP.BF16.F32.PACK_AB R42, R45, R44 ;  /* 0x0000002c2d2a723e */ /* 0x000fe400000010ff */
[----:B------:R-:W-:Y:S02]  /*1b90*/  F2FP.BF16.F32.PACK_AB R43, R47, R46 ;  /* 0x0000002e2f2b723e */ /* 0x000fe400000010ff */
[----:B------:R-:W-:-:S02]  /*1ba0*/  F2FP.BF16.F32.PACK_AB R49, R51, R50 ;  /* 0x000000323331723e */ /* 0x000fc400000010ff */
[----:B------:R-:W-:Y:S02]  /*1bb0*/  F2FP.BF16.F32.PACK_AB R50, R53, R52 ;  /* 0x000000343532723e */ /* 0x000fe400000010ff */
[----:B------:R-:W-:Y:S02]  /*1bc0*/  F2FP.BF16.F32.PACK_AB R51, R55, R54 ;  /* 0x000000363733723e */ /* 0x000fe400000010ff */
[----:B------:R-:W-:Y:S02]  /*1bd0*/  LOP3.LUT R21, R21, 0xe, R22, 0xf8, !PT ;  /* 0x0000000e15157812 */ /* 0x000fe400078ef816 */
[----:B------:R-:W-:Y:S02]  /*1be0*/  LOP3.LUT R2, R3, 0x78, RZ, 0xc0, !PT ;  /* 0x0000007803027812 */ /* 0x000fe400078ec0ff */
[----:B------:R-:W-:Y:S01]  /*1bf0*/  LOP3.LUT R4, R4, 0x78, R3, 0xf8, !PT ;  /* 0x0000007804047812 */ /* 0x000fe200078ef803 */
[----:B------:R2:W-:Y:S01]  /*1c00*/  STSM.16.M88.4 [R6], R24 ;  /* 0x0000001806007844 */ /* 0x0005e20000000200 */
[----:B------:R-:W-:Y:S01]  /*1c10*/  LOP3.LUT R3, R7, 0x10, RZ, 0xfc, !PT ;  /* 0x0000001007037812 */ /* 0x000fe200078efcff */
[----:B------:R-:W-:Y:S01]  /*1c20*/  IMAD R2, R21, 0x88, R2 ;  /* 0x0000008815027824 */ /* 0x000fe200078e0202 */
[----:B------:R-:W-:Y:S01]  /*1c30*/  ISETP.GE.AND P0, PT, R4, 0xc00, PT ;  /* 0x00000c000400780c */ /* 0x000fe20003f06270 */
[----:B------:R-:W-:Y:S01]  /*1c40*/  STSM.16.M88.4 [R6+0x20], R32 ;  /* 0x0000202006007844 */ /* 0x000fe20000000200 */
[----:B------:R-:W3:Y:S01]  /*1c50*/  LDC.64 R20, c[0x0][0x220] ;  /* 0x00008800ff147b82 */ /* 0x000ee20000000a00 */
[C---:B------:R-:W-:Y:S01]  /*1c60*/  LOP3.LUT R5, R7.reuse, 0x20, RZ, 0xfc, !PT ;  /* 0x0000002007057812 */ /* 0x040fe200078efcff */
[----:B------:R-:W-:Y:S01]  /*1c70*/  IMAD R23, R7, 0xc00, R4 ;  /* 0x00000c0007177824 */ /* 0x000fe200078e0204 */
[----:B------:R-:W-:Y:S01]  /*1c80*/  STSM.16.M88.4 [R6+0x40], R40 ;  /* 0x0000402806007844 */ /* 0x000fe20000000200 */
[----:B------:R-:W-:-:S02]  /*1c90*/  LEA R22, R2, UR6, 0x1 ;  /* 0x0000000602167c11 */ /* 0x000fc4000f8e08ff */
[CC--:B------:R-:W-:Y:S01]  /*1ca0*/  ISETP.LT.AND P3, PT, R7.reuse, R0.reuse, !P0 ;  /* 0x000000000700720c */ /* 0x0c0fe20004761270 */
[----:B------:R4:W-:Y:S01]  /*1cb0*/  STSM.16.M88.4 [R6+0x60], R48 ;  /* 0x0000603006007844 */ /* 0x0009e20000000200 */
[----:B------:R-:W-:Y:S01]  /*1cc0*/  LOP3.LUT R7, R7, 0x30, RZ, 0xfc, !PT ;  /* 0x0000003007077812 */ /* 0x000fe200078efcff */
[----:B------:R-:W-:Y:S01]  /*1cd0*/  BAR.SYNC.DEFER_BLOCKING 0x0 ;  /* 0x0000000000007b1d */ /* 0x000fe20000010000 */
[-C--:B------:R-:W-:Y:S01]  /*1ce0*/  ISETP.LT.AND P2, PT, R3, R0.reuse, !P0 ;  /* 0x000000000300720c */ /* 0x080fe20004741270 */
[----:B--2---:R-:W-:Y:S01]  /*1cf0*/  VIADD R25, R23, 0x18000 ;  /* 0x0001800017197836 */ /* 0x004fe20000000000 */
[-C--:B------:R-:W-:Y:S01]  /*1d00*/  ISETP.LT.AND P1, PT, R5, R0.reuse, !P0 ;  /* 0x000000000500720c */ /* 0x080fe20004721270 */
[----:B------:R-:W-:Y:S01]  /*1d10*/  VIADD R5, R23, 0xc000 ;  /* 0x0000c00017057836 */ /* 0x000fe20000000000 */
[----:B------:R-:W-:Y:S01]  /*1d20*/  ISETP.LT.AND P0, PT, R7, R0, !P0 ;  /* 0x000000000700720c */ /* 0x000fe20004701270 */
[----:B---3--:R-:W-:-:S04]  /*1d30*/  IMAD.WIDE R2, R23, 0x2, R20 ;  /* 0x0000000217027825 */ /* 0x008fc800078e0214 */
[----:B------:R-:W-:-:S04]  /*1d40*/  IMAD.WIDE R4, R5, 0x2, R20 ;  /* 0x0000000205047825 */ /* 0x000fc800078e0214 */
[----:B----4-:R-:W-:Y:S01]  /*1d50*/  IMAD.WIDE R6, R25, 0x2, R20 ;  /* 0x0000000219067825 */ /* 0x010fe200078e0214 */
[----:B------:R-:W2:Y:S04]  /*1d60*/  LDS.128 R16, [R22] ;  /* 0x0000000016107984 */ /* 0x000ea80000000c00 */
[----:B------:R-:W3:Y:S04]  /*1d70*/  LDS.128 R12, [R22+0x1100] ;  /* 0x00110000160c7984 */ /* 0x000ee80000000c00 */
[----:B------:R-:W4:Y:S04]  /*1d80*/  LDS.128 R8, [R22+0x2200] ;  /* 0x0022000016087984 */ /* 0x000f280000000c00 */
[----:B--2---:R2:W-:Y:S04]  /*1d90*/  @P3 STG.E.128 desc[UR20][R2.64], R16 ;  /* 0x0000001002003986 */ /* 0x0045e8000c101d14 */
[----:B---3--:R2:W-:Y:S04]  /*1da0*/  @P2 STG.E.128 desc[UR20][R4.64], R12 ;  /* 0x0000000c04002986 */ /* 0x0085e8000c101d14 */
[----:B----4-:R2:W-:Y:S01]  /*1db0*/  @P1 STG.E.128 desc[UR20][R6.64], R8 ;  /* 0x0000000806001986 */ /* 0x0105e2000c101d14 */
[----:B------:R-:W-:Y:S05]  /*1dc0*/  @!P0 EXIT ;  /* 0x000000000000894d */ /* 0x000fea0003800000 */
[----:B--2---:R-:W1:Y:S01]  /*1dd0*/  LDS.128 R4, [R22+0x3300] ;  /* 0x0033000016047984 */ /* 0x004e620000000c00 */
[----:B------:R-:W-:-:S04]  /*1de0*/  VIADD R23, R23, 0x24000 ;  /* 0x0002400017177836 */ /* 0x000fc80000000000 */
[----:B------:R-:W-:-:S05]  /*1df0*/  IMAD.WIDE R20, R23, 0x2, R20 ;  /* 0x0000000217147825 */ /* 0x000fca00078e0214 */
[----:B-1----:R-:W-:Y:S01]  /*1e00*/  STG.E.128 desc[UR20][R20.64], R4 ;  /* 0x0000000414007986 */ /* 0x002fe2000c101d14 */
[----:B------:R-:W-:Y:S05]  /*1e10*/  EXIT ;  /* 0x000000000000794d */ /* 0x000fea0003800000 */
.L_x_1:
[----:B------:R-:W-:-:S00]  /*1e20*/  BRA `(.L_x_1) ;  /* 0xfffffffc00fc7947 */ /* 0x000fc0000383ffff */
[----:B------:R-:W-:-:S00]  /*1e30*/  NOP ;  /* 0x0000000000007918 */ /* 0x000fc00000000000 */
        /* <DEDUP_REMOVED lines=12> */
.L_x_2:


//--------------------- .nv.shared.triton_mm      --------------------------
	.section	.nv.shared.triton_mm,"aw",@nobits
	.sectionflags	@""
	.align	16
	.zero		1024


//--------------------- .nv.constant0.triton_mm   --------------------------
	.section	.nv.constant0.triton_mm,"a",@progbits
	.sectionflags	@""
	.align	4
.nv.constant0.triton_mm:
	.zero		560
